	.target	sm_90a

	.elftype	@"ET_EXEC"


//--------------------- .note.nv.tkinfo           --------------------------
	.section	.note.nv.tkinfo,"",@"SHT_NOTE"
	.sectionflags	@"SHF_NOTE_NV_TKINFO"
	.tkinfo
        /*0018*/ 	.word	0x00000002
        /*0030*/ 	.string	""
        /*0030*/ 	.string	"ptxas"
        /*0030*/ 	.string	"Cuda compilation tools, release 13.0, V13.0.88"
        /*0030*/ 	.string	"Build cuda_13.0.r13.0/compiler.36424714_0"
        /*0030*/ 	.string	"-arch sm_90a -m 64 "



//--------------------- .note.nv.cuinfo           --------------------------
	.section	.note.nv.cuinfo,"",@"SHT_NOTE"
	.sectionflags	@"SHF_NOTE_NV_CUINFO"
        /*0018*/ 	.short	0x0002
        /*001a*/ 	.short	0x005a
        /*001c*/ 	.short	0x0082
	.zero		2


//--------------------- .nv.info                  --------------------------
	.section	.nv.info,"",@"SHT_CUDA_INFO"
	.align	4


	//----- nvinfo : EIATTR_REGCOUNT
	.align		4
        /*0000*/ 	.byte	0x04, 0x2f
        /*0002*/ 	.short	(.L_15 - .L_14)
	.align		4
.L_14:
        /*0004*/ 	.word	index@(_ZN7cutlass13device_kernelINS_4gemm6kernel13GemmUniversalIN4cute5tupleIJiiiiEEENS1_10collective13CollectiveMmaINS1_34MainloopSm90TmaGmmaWarpSpecializedILi3ENS5_IJNS4_1CILi2EEENSA_ILi1EEESC_EEENS1_35KernelTmaWarpSpecializedCooperativeEEENS5_IJNSA_ILi256EEENSA_ILi8EEESG_EEEaNS5_IJlSC_lEEEaSJ_NS4_8TiledMMAINS4_8MMA_AtomIJNS4_4SM904GMMA25MMA_64x8x32_S32S8S8_SS_TNEEEENS4_6LayoutISD_NS5_IJSC_NSA_ILi0EEESR_EEEEENS5_IJNS4_10UnderscoreESU_SU_EEEEENS4_13SM90_TMA_LOADENS4_14ComposedLayoutINS4_7SwizzleILi3ELi4ELi3EEENS4_18smem_ptr_flag_bitsILi8EEENSQ_INS5_IJSH_NSA_ILi128EEEEEENS5_IJS13_SC_EEEEEEEvNS4_8identityENS4_23SM90_TMA_LOAD_MULTICASTES17_vS18_EENS_8epilogue10collective6detail29Sm90TmaWarpSpecializedAdapterINS1C_15DefaultEpilogueIaSJ_SJ_NS1B_6thread17LinearCombinationIaLi1EiiLNS1G_9ScaleType4KindE0ELNS_15FloatRoundStyleE2EaEENS1_15EpilogueDefaultEEEEEvvEEEEvNT_6ParamsE)
        /*0008*/ 	.word	0x000000a8


	//----- nvinfo : EIATTR_FRAME_SIZE
	.align		4
.L_15:
        /*000c*/ 	.byte	0x04, 0x11
        /*000e*/ 	.short	(.L_17 - .L_16)
	.align		4
.L_16:
        /*0010*/ 	.word	index@(_ZN7cutlass13device_kernelINS_4gemm6kernel13GemmUniversalIN4cute5tupleIJiiiiEEENS1_10collective13CollectiveMmaINS1_34MainloopSm90TmaGmmaWarpSpecializedILi3ENS5_IJNS4_1CILi2EEENSA_ILi1EEESC_EEENS1_35KernelTmaWarpSpecializedCooperativeEEENS5_IJNSA_ILi256EEENSA_ILi8EEESG_EEEaNS5_IJlSC_lEEEaSJ_NS4_8TiledMMAINS4_8MMA_AtomIJNS4_4SM904GMMA25MMA_64x8x32_S32S8S8_SS_TNEEEENS4_6LayoutISD_NS5_IJSC_NSA_ILi0EEESR_EEEEENS5_IJNS4_10UnderscoreESU_SU_EEEEENS4_13SM90_TMA_LOADENS4_14ComposedLayoutINS4_7SwizzleILi3ELi4ELi3EEENS4_18smem_ptr_flag_bitsILi8EEENSQ_INS5_IJSH_NSA_ILi128EEEEEENS5_IJS13_SC_EEEEEEEvNS4_8identityENS4_23SM90_TMA_LOAD_MULTICASTES17_vS18_EENS_8epilogue10collective6detail29Sm90TmaWarpSpecializedAdapterINS1C_15DefaultEpilogueIaSJ_SJ_NS1B_6thread17LinearCombinationIaLi1EiiLNS1G_9ScaleType4KindE0ELNS_15FloatRoundStyleE2EaEENS1_15EpilogueDefaultEEEEEvvEEEEvNT_6ParamsE)
        /*0014*/ 	.word	0x00000000


	//----- nvinfo : EIATTR_MIN_STACK_SIZE
	.align		4
.L_17:
        /*0018*/ 	.byte	0x04, 0x12
        /*001a*/ 	.short	(.L_19 - .L_18)
	.align		4
.L_18:
        /*001c*/ 	.word	index@(_ZN7cutlass13device_kernelINS_4gemm6kernel13GemmUniversalIN4cute5tupleIJiiiiEEENS1_10collective13CollectiveMmaINS1_34MainloopSm90TmaGmmaWarpSpecializedILi3ENS5_IJNS4_1CILi2EEENSA_ILi1EEESC_EEENS1_35KernelTmaWarpSpecializedCooperativeEEENS5_IJNSA_ILi256EEENSA_ILi8EEESG_EEEaNS5_IJlSC_lEEEaSJ_NS4_8TiledMMAINS4_8MMA_AtomIJNS4_4SM904GMMA25MMA_64x8x32_S32S8S8_SS_TNEEEENS4_6LayoutISD_NS5_IJSC_NSA_ILi0EEESR_EEEEENS5_IJNS4_10UnderscoreESU_SU_EEEEENS4_13SM90_TMA_LOADENS4_14ComposedLayoutINS4_7SwizzleILi3ELi4ELi3EEENS4_18smem_ptr_flag_bitsILi8EEENSQ_INS5_IJSH_NSA_ILi128EEEEEENS5_IJS13_SC_EEEEEEEvNS4_8identityENS4_23SM90_TMA_LOAD_MULTICASTES17_vS18_EENS_8epilogue10collective6detail29Sm90TmaWarpSpecializedAdapterINS1C_15DefaultEpilogueIaSJ_SJ_NS1B_6thread17LinearCombinationIaLi1EiiLNS1G_9ScaleType4KindE0ELNS_15FloatRoundStyleE2EaEENS1_15EpilogueDefaultEEEEEvvEEEEvNT_6ParamsE)
        /*0020*/ 	.word	0x00000000
.L_19:


//--------------------- .nv.compat                --------------------------
	.section	.nv.compat,"",@"SHT_CUDA_COMPAT_INFO"
	.align	4
        /*0000*/ 	.byte	0x02, 0x09, 0x01, 0x00, 0x02, 0x02, 0x04, 0x00, 0x02, 0x05, 0x05, 0x00, 0x03, 0x07, 0x01, 0x01
        /*0010*/ 	.byte	0x02, 0x03, 0x01, 0x00, 0x02, 0x06, 0x01, 0x00, 0x04, 0x0b, 0x08, 0x00, 0x00, 0x00, 0x00, 0x00
        /*0020*/ 	.byte	0x00, 0x00, 0x00, 0x00


//--------------------- .nv.info._ZN7cutlass13device_kernelINS_4gemm6kernel13GemmUniversalIN4cute5tupleIJiiiiEEENS1_10collective13CollectiveMmaINS1_34MainloopSm90TmaGmmaWarpSpecializedILi3ENS5_IJNS4_1CILi2EEENSA_ILi1EEESC_EEENS1_35KernelTmaWarpSpecializedCooperativeEEENS5_IJNSA_ILi256EEENSA_ILi8EEESG_EEEaNS5_IJlSC_lEEEaSJ_NS4_8TiledMMAINS4_8MMA_AtomIJNS4_4SM904GMMA25MMA_64x8x32_S32S8S8_SS_TNEEEENS4_6LayoutISD_NS5_IJSC_NSA_ILi0EEESR_EEEEENS5_IJNS4_10UnderscoreESU_SU_EEEEENS4_13SM90_TMA_LOADENS4_14ComposedLayoutINS4_7SwizzleILi3ELi4ELi3EEENS4_18smem_ptr_flag_bitsILi8EEENSQ_INS5_IJSH_NSA_ILi128EEEEEENS5_IJS13_SC_EEEEEEEvNS4_8identityENS4_23SM90_TMA_LOAD_MULTICASTES17_vS18_EENS_8epilogue10collective6detail29Sm90TmaWarpSpecializedAdapterINS1C_15DefaultEpilogueIaSJ_SJ_NS1B_6thread17LinearCombinationIaLi1EiiLNS1G_9ScaleType4KindE0ELNS_15FloatRoundStyleE2EaEENS1_15EpilogueDefaultEEEEEvvEEEEvNT_6ParamsE --------------------------
	.section	.nv.info._ZN7cutlass13device_kernelINS_4gemm6kernel13GemmUniversalIN4cute5tupleIJiiiiEEENS1_10collective13CollectiveMmaINS1_34MainloopSm90TmaGmmaWarpSpecializedILi3ENS5_IJNS4_1CILi2EEENSA_ILi1EEESC_EEENS1_35KernelTmaWarpSpecializedCooperativeEEENS5_IJNSA_ILi256EEENSA_ILi8EEESG_EEEaNS5_IJlSC_lEEEaSJ_NS4_8TiledMMAINS4_8MMA_AtomIJNS4_4SM904GMMA25MMA_64x8x32_S32S8S8_SS_TNEEEENS4_6LayoutISD_NS5_IJSC_NSA_ILi0EEESR_EEEEENS5_IJNS4_10UnderscoreESU_SU_EEEEENS4_13SM90_TMA_LOADENS4_14ComposedLayoutINS4_7SwizzleILi3ELi4ELi3EEENS4_18smem_ptr_flag_bitsILi8EEENSQ_INS5_IJSH_NSA_ILi128EEEEEENS5_IJS13_SC_EEEEEEEvNS4_8identityENS4_23SM90_TMA_LOAD_MULTICASTES17_vS18_EENS_8epilogue10collective6detail29Sm90TmaWarpSpecializedAdapterINS1C_15DefaultEpilogueIaSJ_SJ_NS1B_6thread17LinearCombinationIaLi1EiiLNS1G_9ScaleType4KindE0ELNS_15FloatRoundStyleE2EaEENS1_15EpilogueDefaultEEEEEvvEEEEvNT_6ParamsE,"",@"SHT_CUDA_INFO"
	.sectionflags	@""
	.align	4


	//----- nvinfo : EIATTR_CUDA_API_VERSION
	.align		4
        /*0000*/ 	.byte	0x04, 0x37
        /*0002*/ 	.short	(.L_21 - .L_20)
.L_20:
        /*0004*/ 	.word	0x00000082


	//----- nvinfo : EIATTR_KPARAM_INFO
	.align		4
.L_21:
        /*0008*/ 	.byte	0x04, 0x17
        /*000a*/ 	.short	(.L_23 - .L_22)
.L_22:
        /*000c*/ 	.word	0x00000000
        /*0010*/ 	.short	0x0000
        /*0012*/ 	.short	0x0070
        /*0014*/ 	.byte	0x00, 0xf0, 0x01, 0x10


	//----- nvinfo : EIATTR_SPARSE_MMA_MASK
	.align		4
.L_23:
        /*0018*/ 	.byte	0x03, 0x50
        /*001a*/ 	.short	0x0000


	//----- nvinfo : EIATTR_MAXREG_COUNT
	.align		4
        /*001c*/ 	.byte	0x03, 0x1b
        /*001e*/ 	.short	0x00a8


	//----- nvinfo : EIATTR_NUM_BARRIERS
	.align		4
        /*0020*/ 	.byte	0x02, 0x4c
        /*0022*/ 	.byte	0x01
	.zero		1


	//----- nvinfo : EIATTR_EXTERNS
	.align		4
        /*0024*/ 	.byte	0x04, 0x0f
        /*0026*/ 	.short	(.L_25 - .L_24)


	//   ....[0]....
	.align		4
.L_24:
        /*0028*/ 	.word	index@(__assertfail)


	//----- nvinfo : EIATTR_MERCURY_ISA_VERSION
	.align		4
.L_25:
        /*002c*/ 	.byte	0x03, 0x5f
        /*002e*/ 	.short	0x0101


	//----- nvinfo : EIATTR_INT_WARP_WIDE_INSTR_OFFSETS
	.align		4
        /*0030*/ 	.byte	0x04, 0x31
        /*0032*/ 	.short	(.L_27 - .L_26)


	//   ....[0]....
.L_26:
        /*0034*/ 	.word	0x00000460


	//   ....[1]....
        /*0038*/ 	.word	0x00000480


	//   ....[2]....
        /*003c*/ 	.word	0x00000620


	//----- nvinfo : EIATTR_COOP_GROUP_MASK_REGIDS
	.align		4
.L_27:
        /*0040*/ 	.byte	0x04, 0x29
        /*0042*/ 	.short	(.L_29 - .L_28)


	//   ....[0]....
.L_28:
        /*0044*/ 	.word	0xffffffff


	//   ....[1]....
        /*0048*/ 	.word	0xffffffff


	//   ....[2]....
        /*004c*/ 	.word	0xffffffff


	//   ....[3]....
        /*0050*/ 	.word	0xffffffff


	//   ....[4]....
        /*0054*/ 	.word	0xffffffff


	//   ....[5]....
        /*0058*/ 	.word	0xffffffff


	//----- nvinfo : EIATTR_COOP_GROUP_INSTR_OFFSETS
	.align		4
.L_29:
        /*005c*/ 	.byte	0x04, 0x28
        /*005e*/ 	.short	(.L_31 - .L_30)


	//   ....[0]....
.L_30:
        /*0060*/ 	.word	0x00000060


	//   ....[1]....
        /*0064*/ 	.word	0x00000070


	//   ....[2]....
        /*0068*/ 	.word	0x00000130


	//   ....[3]....
        /*006c*/ 	.word	0x000002b0


	//   ....[4]....
        /*0070*/ 	.word	0x000007d0


	//   ....[5]....
        /*0074*/ 	.word	0x00001210


	//----- nvinfo : EIATTR_REG_RECONFIG
	.align		4
.L_31:
        /*0078*/ 	.byte	0x01, 0x54
	.zero		2


	//----- nvinfo : EIATTR_SYSCALL_OFFSETS
	.align		4
        /*007c*/ 	.byte	0x04, 0x46
        /*007e*/ 	.short	(.L_33 - .L_32)


	//   ....[0]....
.L_32:
        /*0080*/ 	.word	0x000013d0


	//----- nvinfo : EIATTR_MBARRIER_INSTR_OFFSETS
	.align		4
.L_33:
        /*0084*/ 	.byte	0x04, 0x39
        /*0086*/ 	.short	(.L_35 - .L_34)


	//   ....[0]....
.L_34:
        /*0088*/ 	.word	0x00000230
        /*008c*/ 	.word	0x000000ff
        /*0090*/ 	.word	0x00000000
        /*0094*/ 	.short	0x0100
        /*0096*/ 	.byte	0x08
	.zero		1


	//   ....[1]....
        /*0098*/ 	.word	0x00000240
        /*009c*/ 	.word	0x000000ff
        /*00a0*/ 	.word	0x00000018
        /*00a4*/ 	.short	0x0100
        /*00a6*/ 	.byte	0x08
	.zero		1


	//   ....[2]....
        /*00a8*/ 	.word	0x00000250
        /*00ac*/ 	.word	0x000000ff
        /*00b0*/ 	.word	0x00000008
        /*00b4*/ 	.short	0x0100
        /*00b6*/ 	.byte	0x08
	.zero		1


	//   ....[3]....
        /*00b8*/ 	.word	0x00000260
        /*00bc*/ 	.word	0x000000ff
        /*00c0*/ 	.word	0x00000020
        /*00c4*/ 	.short	0x0100
        /*00c6*/ 	.byte	0x08
	.zero		1


	//   ....[4]....
        /*00c8*/ 	.word	0x00000270
        /*00cc*/ 	.word	0x000000ff
        /*00d0*/ 	.word	0x00000010
        /*00d4*/ 	.short	0x0100
        /*00d6*/ 	.byte	0x08
	.zero		1


	//   ....[5]....
        /*00d8*/ 	.word	0x00000280
        /*00dc*/ 	.word	0x000000ff
        /*00e0*/ 	.word	0x00000028
        /*00e4*/ 	.short	0x0100
        /*00e6*/ 	.byte	0x08
	.zero		1


	//   ....[6]....
        /*00e8*/ 	.word	0x000006b0
        /*00ec*/ 	.word	0x000000ff
        /*00f0*/ 	.word	0x00000040
        /*00f4*/ 	.short	0x0100
        /*00f6*/ 	.byte	0x06
	.zero		1


	//   ....[7]....
        /*00f8*/ 	.word	0x00000750
        /*00fc*/ 	.word	0x000000ff
        /*0100*/ 	.word	0x00000048
        /*0104*/ 	.short	0x0100
        /*0106*/ 	.byte	0x06
	.zero		1


	//   ....[8]....
        /*0108*/ 	.word	0x00001490
        /*010c*/ 	.word	0x00000003
        /*0110*/ 	.word	0x00000000
        /*0114*/ 	.short	0x010a
        /*0116*/ 	.byte	0x3f
	.zero		1


	//   ....[9]....
        /*0118*/ 	.word	0x000014d0
        /*011c*/ 	.word	0x00000003
        /*0120*/ 	.word	0x00000000
        /*0124*/ 	.short	0x010a
        /*0126*/ 	.byte	0x3f
	.zero		1


	//   ....[10]....
        /*0128*/ 	.word	0x00001d70
        /*012c*/ 	.word	0x00000004
        /*0130*/ 	.word	0x00000000
        /*0134*/ 	.short	0x010a
        /*0136*/ 	.byte	0x3f
	.zero		1


	//   ....[11]....
        /*0138*/ 	.word	0x00001db0
        /*013c*/ 	.word	0x00000004
        /*0140*/ 	.word	0x00000000
        /*0144*/ 	.short	0x010a
        /*0146*/ 	.byte	0x3f
	.zero		1


	//   ....[12]....
        /*0148*/ 	.word	0x000024d0
        /*014c*/ 	.word	0x00000004
        /*0150*/ 	.word	0x00000000
        /*0154*/ 	.short	0x0101
        /*0156*/ 	.byte	0x3f
	.zero		1


	//   ....[13]....
        /*0158*/ 	.word	0x000026f0
        /*015c*/ 	.word	0x00000000
        /*0160*/ 	.word	0x00000000
        /*0164*/ 	.short	0x0101
        /*0166*/ 	.byte	0x3f
	.zero		1


	//   ....[14]....
        /*0168*/ 	.word	0x00004230
        /*016c*/ 	.word	0x0000000f
        /*0170*/ 	.word	0x00000018
        /*0174*/ 	.short	0x010a
        /*0176*/ 	.byte	0x3f
	.zero		1


	//   ....[15]....
        /*0178*/ 	.word	0x000046b0
        /*017c*/ 	.word	0x00000002
        /*0180*/ 	.word	0x00000048
        /*0184*/ 	.short	0x0101
        /*0186*/ 	.byte	0x3f
	.zero		1


	//   ....[16]....
        /*0188*/ 	.word	0x00004e60
        /*018c*/ 	.word	0x00000007
        /*0190*/ 	.word	0x00000000
        /*0194*/ 	.short	0x010a
        /*0196*/ 	.byte	0x3f
	.zero		1


	//   ....[17]....
        /*0198*/ 	.word	0x00004ee0
        /*019c*/ 	.word	0x00000009
        /*01a0*/ 	.word	0x00000000
        /*01a4*/ 	.short	0x010a
        /*01a6*/ 	.byte	0x3f
	.zero		1


	//   ....[18]....
        /*01a8*/ 	.word	0x00004f70
        /*01ac*/ 	.word	0x00000003
        /*01b0*/ 	.word	0x00000000
        /*01b4*/ 	.short	0x010a
        /*01b6*/ 	.byte	0x3f
	.zero		1


	//   ....[19]....
        /*01b8*/ 	.word	0x00004fd0
        /*01bc*/ 	.word	0x00000003
        /*01c0*/ 	.word	0x00000000
        /*01c4*/ 	.short	0x010a
        /*01c6*/ 	.byte	0x3f
	.zero		1


	//   ....[20]....
        /*01c8*/ 	.word	0x00005020
        /*01cc*/ 	.word	0x00000004
        /*01d0*/ 	.word	0x00000000
        /*01d4*/ 	.short	0x010a
        /*01d6*/ 	.byte	0x3f
	.zero		1


	//   ....[21]....
        /*01d8*/ 	.word	0x000050f0
        /*01dc*/ 	.word	0x0000000f
        /*01e0*/ 	.word	0x00000018
        /*01e4*/ 	.short	0x010a
        /*01e6*/ 	.byte	0x3f
	.zero		1


	//   ....[22]....
        /*01e8*/ 	.word	0x000051c0
        /*01ec*/ 	.word	0x00000007
        /*01f0*/ 	.word	0x00000000
        /*01f4*/ 	.short	0x010a
        /*01f6*/ 	.byte	0x3f
	.zero		1


	//   ....[23]....
        /*01f8*/ 	.word	0x00005210
        /*01fc*/ 	.word	0x00000009
        /*0200*/ 	.word	0x00000000
        /*0204*/ 	.short	0x010a
        /*0206*/ 	.byte	0x3f
	.zero		1


	//----- nvinfo : EIATTR_NUM_MBARRIERS
	.align		4
.L_35:
        /*0208*/ 	.byte	0x03, 0x38
        /*020a*/ 	.short	0x0008


	//----- nvinfo : EIATTR_EXIT_INSTR_OFFSETS
	.align		4
        /*020c*/ 	.byte	0x04, 0x1c
        /*020e*/ 	.short	(.L_37 - .L_36)


	//   ....[0]....
.L_36:
        /*0210*/ 	.word	0x00000930


	//   ....[1]....
        /*0214*/ 	.word	0x00001140


	//   ....[2]....
        /*0218*/ 	.word	0x00003a40


	//   ....[3]....
        /*021c*/ 	.word	0x00003fa0


	//   ....[4]....
        /*0220*/ 	.word	0x00004fc0


	//----- nvinfo : EIATTR_MAX_THREADS
	.align		4
.L_37:
        /*0224*/ 	.byte	0x04, 0x05
        /*0226*/ 	.short	(.L_39 - .L_38)
.L_38:
        /*0228*/ 	.word	0x00000180
        /*022c*/ 	.word	0x00000001
        /*0230*/ 	.word	0x00000001


	//----- nvinfo : EIATTR_CRS_STACK_SIZE
	.align		4
.L_39:
        /*0234*/ 	.byte	0x04, 0x1e
        /*0236*/ 	.short	(.L_41 - .L_40)
.L_40:
        /*0238*/ 	.word	0x00000000


	//----- nvinfo : EIATTR_CBANK_PARAM_SIZE
	.align		4
.L_41:
        /*023c*/ 	.byte	0x03, 0x19
        /*023e*/ 	.short	0x0470


	//----- nvinfo : EIATTR_PARAM_CBANK
	.align		4
        /*0240*/ 	.byte	0x04, 0x0a
        /*0242*/ 	.short	(.L_43 - .L_42)
	.align		4
.L_42:
        /*0244*/ 	.word	index@(.nv.constant0._ZN7cutlass13device_kernelINS_4gemm6kernel13GemmUniversalIN4cute5tupleIJiiiiEEENS1_10collective13CollectiveMmaINS1_34MainloopSm90TmaGmmaWarpSpecializedILi3ENS5_IJNS4_1CILi2EEENSA_ILi1EEESC_EEENS1_35KernelTmaWarpSpecializedCooperativeEEENS5_IJNSA_ILi256EEENSA_ILi8EEESG_EEEaNS5_IJlSC_lEEEaSJ_NS4_8TiledMMAINS4_8MMA_AtomIJNS4_4SM904GMMA25MMA_64x8x32_S32S8S8_SS_TNEEEENS4_6LayoutISD_NS5_IJSC_NSA_ILi0EEESR_EEEEENS5_IJNS4_10UnderscoreESU_SU_EEEEENS4_13SM90_TMA_LOADENS4_14ComposedLayoutINS4_7SwizzleILi3ELi4ELi3EEENS4_18smem_ptr_flag_bitsILi8EEENSQ_INS5_IJSH_NSA_ILi128EEEEEENS5_IJS13_SC_EEEEEEEvNS4_8identityENS4_23SM90_TMA_LOAD_MULTICASTES17_vS18_EENS_8epilogue10collective6detail29Sm90TmaWarpSpecializedAdapterINS1C_15DefaultEpilogueIaSJ_SJ_NS1B_6thread17LinearCombinationIaLi1EiiLNS1G_9ScaleType4KindE0ELNS_15FloatRoundStyleE2EaEENS1_15EpilogueDefaultEEEEEvvEEEEvNT_6ParamsE)
        /*0248*/ 	.short	0x0210
        /*024a*/ 	.short	0x0470


	//----- nvinfo : EIATTR_SW_WAR
	.align		4
.L_43:
        /*024c*/ 	.byte	0x04, 0x36
        /*024e*/ 	.short	(.L_45 - .L_44)
.L_44:
        /*0250*/ 	.word	0x00000008
.L_45:


//--------------------- .nv.callgraph             --------------------------
	.section	.nv.callgraph,"",@"SHT_CUDA_CALLGRAPH"
	.align	4
	.sectionentsize	8
	.align		4
        /*0000*/ 	.word	0x00000000
	.align		4
        /*0004*/ 	.word	0xffffffff
	.align		4
        /*0008*/ 	.word	index@(_ZN7cutlass13device_kernelINS_4gemm6kernel13GemmUniversalIN4cute5tupleIJiiiiEEENS1_10collective13CollectiveMmaINS1_34MainloopSm90TmaGmmaWarpSpecializedILi3ENS5_IJNS4_1CILi2EEENSA_ILi1EEESC_EEENS1_35KernelTmaWarpSpecializedCooperativeEEENS5_IJNSA_ILi256EEENSA_ILi8EEESG_EEEaNS5_IJlSC_lEEEaSJ_NS4_8TiledMMAINS4_8MMA_AtomIJNS4_4SM904GMMA25MMA_64x8x32_S32S8S8_SS_TNEEEENS4_6LayoutISD_NS5_IJSC_NSA_ILi0EEESR_EEEEENS5_IJNS4_10UnderscoreESU_SU_EEEEENS4_13SM90_TMA_LOADENS4_14ComposedLayoutINS4_7SwizzleILi3ELi4ELi3EEENS4_18smem_ptr_flag_bitsILi8EEENSQ_INS5_IJSH_NSA_ILi128EEEEEENS5_IJS13_SC_EEEEEEEvNS4_8identityENS4_23SM90_TMA_LOAD_MULTICASTES17_vS18_EENS_8epilogue10collective6detail29Sm90TmaWarpSpecializedAdapterINS1C_15DefaultEpilogueIaSJ_SJ_NS1B_6thread17LinearCombinationIaLi1EiiLNS1G_9ScaleType4KindE0ELNS_15FloatRoundStyleE2EaEENS1_15EpilogueDefaultEEEEEvvEEEEvNT_6ParamsE)
	.align		4
        /*000c*/ 	.word	index@(__assertfail)
	.align		4
        /*0010*/ 	.word	0x00000000
	.align		4
        /*0014*/ 	.word	0xfffffffe
	.align		4
        /*0018*/ 	.word	0x00000000
	.align		4
        /*001c*/ 	.word	0xfffffffd
	.align		4
        /*0020*/ 	.word	0x00000000
	.align		4
        /*0024*/ 	.word	0xfffffffc


//--------------------- .nv.constant4             --------------------------
	.section	.nv.constant4,"a",@progbits
	.align	8
	.align		8
.nv.constant4:
        /*0000*/ 	.dword	__assertfail
	.align		8
        /*0008*/ 	.dword	__unnamed_1
	.align		8
        /*0010*/ 	.dword	_ZN39_INTERNAL_cd7d90c7_4_k_cu_3e538f25_33424cuda3std3__45__cpo5beginE
	.align		8
        /*0018*/ 	.dword	_ZN39_INTERNAL_cd7d90c7_4_k_cu_3e538f25_33424cuda3std3__45__cpo3endE
	.align		8
        /*0020*/ 	.dword	_ZN39_INTERNAL_cd7d90c7_4_k_cu_3e538f25_33424cuda3std3__45__cpo6cbeginE
	.align		8
        /*0028*/ 	.dword	_ZN39_INTERNAL_cd7d90c7_4_k_cu_3e538f25_33424cuda3std3__45__cpo4cendE
	.align		8
        /*0030*/ 	.dword	_ZN39_INTERNAL_cd7d90c7_4_k_cu_3e538f25_33424cuda3std3__441_GLOBAL__N__cd7d90c7_4_k_cu_3e538f25_33426ignoreE
	.align		8
        /*0038*/ 	.dword	_ZN39_INTERNAL_cd7d90c7_4_k_cu_3e538f25_33424cuda3std3__419piecewise_constructE
	.align		8
        /*0040*/ 	.dword	_ZN39_INTERNAL_cd7d90c7_4_k_cu_3e538f25_33424cuda3std3__48in_placeE
	.align		8
        /*0048*/ 	.dword	_ZN39_INTERNAL_cd7d90c7_4_k_cu_3e538f25_33424cuda3std6ranges3__45__cpo4swapE
	.align		8
        /*0050*/ 	.dword	_ZN39_INTERNAL_cd7d90c7_4_k_cu_3e538f25_33424cuda3std6ranges3__45__cpo9iter_moveE
	.align		8
        /*0058*/ 	.dword	_ZN39_INTERNAL_cd7d90c7_4_k_cu_3e538f25_33424cute7productE
	.align		8
        /*0060*/ 	.dword	_ZN39_INTERNAL_cd7d90c7_4_k_cu_3e538f25_33424cute1_E
	.align		8
        /*0068*/ 	.dword	$str$22
	.align		8
        /*0070*/ 	.dword	$str$23


//--------------------- .text._ZN7cutlass13device_kernelINS_4gemm6kernel13GemmUniversalIN4cute5tupleIJiiiiEEENS1_10collective13CollectiveMmaINS1_34MainloopSm90TmaGmmaWarpSpecializedILi3ENS5_IJNS4_1CILi2EEENSA_ILi1EEESC_EEENS1_35KernelTmaWarpSpecializedCooperativeEEENS5_IJNSA_ILi256EEENSA_ILi8EEESG_EEEaNS5_IJlSC_lEEEaSJ_NS4_8TiledMMAINS4_8MMA_AtomIJNS4_4SM904GMMA25MMA_64x8x32_S32S8S8_SS_TNEEEENS4_6LayoutISD_NS5_IJSC_NSA_ILi0EEESR_EEEEENS5_IJNS4_10UnderscoreESU_SU_EEEEENS4_13SM90_TMA_LOADENS4_14ComposedLayoutINS4_7SwizzleILi3ELi4ELi3EEENS4_18smem_ptr_flag_bitsILi8EEENSQ_INS5_IJSH_NSA_ILi128EEEEEENS5_IJS13_SC_EEEEEEEvNS4_8identityENS4_23SM90_TMA_LOAD_MULTICASTES17_vS18_EENS_8epilogue10collective6detail29Sm90TmaWarpSpecializedAdapterINS1C_15DefaultEpilogueIaSJ_SJ_NS1B_6thread17LinearCombinationIaLi1EiiLNS1G_9ScaleType4KindE0ELNS_15FloatRoundStyleE2EaEENS1_15EpilogueDefaultEEEEEvvEEEEvNT_6ParamsE --------------------------
	.section	.text._ZN7cutlass13device_kernelINS_4gemm6kernel13GemmUniversalIN4cute5tupleIJiiiiEEENS1_10collective13CollectiveMmaINS1_34MainloopSm90TmaGmmaWarpSpecializedILi3ENS5_IJNS4_1CILi2EEENSA_ILi1EEESC_EEENS1_35KernelTmaWarpSpecializedCooperativeEEENS5_IJNSA_ILi256EEENSA_ILi8EEESG_EEEaNS5_IJlSC_lEEEaSJ_NS4_8TiledMMAINS4_8MMA_AtomIJNS4_4SM904GMMA25MMA_64x8x32_S32S8S8_SS_TNEEEENS4_6LayoutISD_NS5_IJSC_NSA_ILi0EEESR_EEEEENS5_IJNS4_10UnderscoreESU_SU_EEEEENS4_13SM90_TMA_LOADENS4_14ComposedLayoutINS4_7SwizzleILi3ELi4ELi3EEENS4_18smem_ptr_flag_bitsILi8EEENSQ_INS5_IJSH_NSA_ILi128EEEEEENS5_IJS13_SC_EEEEEEEvNS4_8identityENS4_23SM90_TMA_LOAD_MULTICASTES17_vS18_EENS_8epilogue10collective6detail29Sm90TmaWarpSpecializedAdapterINS1C_15DefaultEpilogueIaSJ_SJ_NS1B_6thread17LinearCombinationIaLi1EiiLNS1G_9ScaleType4KindE0ELNS_15FloatRoundStyleE2EaEENS1_15EpilogueDefaultEEEEEvvEEEEvNT_6ParamsE,"ax",@progbits
	.align	128
.text._ZN7cutlass13device_kernelINS_4gemm6kernel13GemmUniversalIN4cute5tupleIJiiiiEEENS1_10collective13CollectiveMmaINS1_34MainloopSm90TmaGmmaWarpSpecializedILi3ENS5_IJNS4_1CILi2EEENSA_ILi1EEESC_EEENS1_35KernelTmaWarpSpecializedCooperativeEEENS5_IJNSA_ILi256EEENSA_ILi8EEESG_EEEaNS5_IJlSC_lEEEaSJ_NS4_8TiledMMAINS4_8MMA_AtomIJNS4_4SM904GMMA25MMA_64x8x32_S32S8S8_SS_TNEEEENS4_6LayoutISD_NS5_IJSC_NSA_ILi0EEESR_EEEEENS5_IJNS4_10UnderscoreESU_SU_EEEEENS4_13SM90_TMA_LOADENS4_14ComposedLayoutINS4_7SwizzleILi3ELi4ELi3EEENS4_18smem_ptr_flag_bitsILi8EEENSQ_INS5_IJSH_NSA_ILi128EEEEEENS5_IJS13_SC_EEEEEEEvNS4_8identityENS4_23SM90_TMA_LOAD_MULTICASTES17_vS18_EENS_8epilogue10collective6detail29Sm90TmaWarpSpecializedAdapterINS1C_15DefaultEpilogueIaSJ_SJ_NS1B_6thread17LinearCombinationIaLi1EiiLNS1G_9ScaleType4KindE0ELNS_15FloatRoundStyleE2EaEENS1_15EpilogueDefaultEEEEEvvEEEEvNT_6ParamsE:
        .type           _ZN7cutlass13device_kernelINS_4gemm6kernel13GemmUniversalIN4cute5tupleIJiiiiEEENS1_10collective13CollectiveMmaINS1_34MainloopSm90TmaGmmaWarpSpecializedILi3ENS5_IJNS4_1CILi2EEENSA_ILi1EEESC_EEENS1_35KernelTmaWarpSpecializedCooperativeEEENS5_IJNSA_ILi256EEENSA_ILi8EEESG_EEEaNS5_IJlSC_lEEEaSJ_NS4_8TiledMMAINS4_8MMA_AtomIJNS4_4SM904GMMA25MMA_64x8x32_S32S8S8_SS_TNEEEENS4_6LayoutISD_NS5_IJSC_NSA_ILi0EEESR_EEEEENS5_IJNS4_10UnderscoreESU_SU_EEEEENS4_13SM90_TMA_LOADENS4_14ComposedLayoutINS4_7SwizzleILi3ELi4ELi3EEENS4_18smem_ptr_flag_bitsILi8EEENSQ_INS5_IJSH_NSA_ILi128EEEEEENS5_IJS13_SC_EEEEEEEvNS4_8identityENS4_23SM90_TMA_LOAD_MULTICASTES17_vS18_EENS_8epilogue10collective6detail29Sm90TmaWarpSpecializedAdapterINS1C_15DefaultEpilogueIaSJ_SJ_NS1B_6thread17LinearCombinationIaLi1EiiLNS1G_9ScaleType4KindE0ELNS_15FloatRoundStyleE2EaEENS1_15EpilogueDefaultEEEEEvvEEEEvNT_6ParamsE,@function
        .size           _ZN7cutlass13device_kernelINS_4gemm6kernel13GemmUniversalIN4cute5tupleIJiiiiEEENS1_10collective13CollectiveMmaINS1_34MainloopSm90TmaGmmaWarpSpecializedILi3ENS5_IJNS4_1CILi2EEENSA_ILi1EEESC_EEENS1_35KernelTmaWarpSpecializedCooperativeEEENS5_IJNSA_ILi256EEENSA_ILi8EEESG_EEEaNS5_IJlSC_lEEEaSJ_NS4_8TiledMMAINS4_8MMA_AtomIJNS4_4SM904GMMA25MMA_64x8x32_S32S8S8_SS_TNEEEENS4_6LayoutISD_NS5_IJSC_NSA_ILi0EEESR_EEEEENS5_IJNS4_10UnderscoreESU_SU_EEEEENS4_13SM90_TMA_LOADENS4_14ComposedLayoutINS4_7SwizzleILi3ELi4ELi3EEENS4_18smem_ptr_flag_bitsILi8EEENSQ_INS5_IJSH_NSA_ILi128EEEEEENS5_IJS13_SC_EEEEEEEvNS4_8identityENS4_23SM90_TMA_LOAD_MULTICASTES17_vS18_EENS_8epilogue10collective6detail29Sm90TmaWarpSpecializedAdapterINS1C_15DefaultEpilogueIaSJ_SJ_NS1B_6thread17LinearCombinationIaLi1EiiLNS1G_9ScaleType4KindE0ELNS_15FloatRoundStyleE2EaEENS1_15EpilogueDefaultEEEEEvvEEEEvNT_6ParamsE,(.L_x_89 - _ZN7cutlass13device_kernelINS_4gemm6kernel13GemmUniversalIN4cute5tupleIJiiiiEEENS1_10collective13CollectiveMmaINS1_34MainloopSm90TmaGmmaWarpSpecializedILi3ENS5_IJNS4_1CILi2EEENSA_ILi1EEESC_EEENS1_35KernelTmaWarpSpecializedCooperativeEEENS5_IJNSA_ILi256EEENSA_ILi8EEESG_EEEaNS5_IJlSC_lEEEaSJ_NS4_8TiledMMAINS4_8MMA_AtomIJNS4_4SM904GMMA25MMA_64x8x32_S32S8S8_SS_TNEEEENS4_6LayoutISD_NS5_IJSC_NSA_ILi0EEESR_EEEEENS5_IJNS4_10UnderscoreESU_SU_EEEEENS4_13SM90_TMA_LOADENS4_14ComposedLayoutINS4_7SwizzleILi3ELi4ELi3EEENS4_18smem_ptr_flag_bitsILi8EEENSQ_INS5_IJSH_NSA_ILi128EEEEEENS5_IJS13_SC_EEEEEEEvNS4_8identityENS4_23SM90_TMA_LOAD_MULTICASTES17_vS18_EENS_8epilogue10collective6detail29Sm90TmaWarpSpecializedAdapterINS1C_15DefaultEpilogueIaSJ_SJ_NS1B_6thread17LinearCombinationIaLi1EiiLNS1G_9ScaleType4KindE0ELNS_15FloatRoundStyleE2EaEENS1_15EpilogueDefaultEEEEEvvEEEEvNT_6ParamsE)
        .other          _ZN7cutlass13device_kernelINS_4gemm6kernel13GemmUniversalIN4cute5tupleIJiiiiEEENS1_10collective13CollectiveMmaINS1_34MainloopSm90TmaGmmaWarpSpecializedILi3ENS5_IJNS4_1CILi2EEENSA_ILi1EEESC_EEENS1_35KernelTmaWarpSpecializedCooperativeEEENS5_IJNSA_ILi256EEENSA_ILi8EEESG_EEEaNS5_IJlSC_lEEEaSJ_NS4_8TiledMMAINS4_8MMA_AtomIJNS4_4SM904GMMA25MMA_64x8x32_S32S8S8_SS_TNEEEENS4_6LayoutISD_NS5_IJSC_NSA_ILi0EEESR_EEEEENS5_IJNS4_10UnderscoreESU_SU_EEEEENS4_13SM90_TMA_LOADENS4_14ComposedLayoutINS4_7SwizzleILi3ELi4ELi3EEENS4_18smem_ptr_flag_bitsILi8EEENSQ_INS5_IJSH_NSA_ILi128EEEEEENS5_IJS13_SC_EEEEEEEvNS4_8identityENS4_23SM90_TMA_LOAD_MULTICASTES17_vS18_EENS_8epilogue10collective6detail29Sm90TmaWarpSpecializedAdapterINS1C_15DefaultEpilogueIaSJ_SJ_NS1B_6thread17LinearCombinationIaLi1EiiLNS1G_9ScaleType4KindE0ELNS_15FloatRoundStyleE2EaEENS1_15EpilogueDefaultEEEEEvvEEEEvNT_6ParamsE,@"STO_CUDA_ENTRY STV_DEFAULT"
_ZN7cutlass13device_kernelINS_4gemm6kernel13GemmUniversalIN4cute5tupleIJiiiiEEENS1_10collective13CollectiveMmaINS1_34MainloopSm90TmaGmmaWarpSpecializedILi3ENS5_IJNS4_1CILi2EEENSA_ILi1EEESC_EEENS1_35KernelTmaWarpSpecializedCooperativeEEENS5_IJNSA_ILi256EEENSA_ILi8EEESG_EEEaNS5_IJlSC_lEEEaSJ_NS4_8TiledMMAINS4_8MMA_AtomIJNS4_4SM904GMMA25MMA_64x8x32_S32S8S8_SS_TNEEEENS4_6LayoutISD_NS5_IJSC_NSA_ILi0EEESR_EEEEENS5_IJNS4_10UnderscoreESU_SU_EEEEENS4_13SM90_TMA_LOADENS4_14ComposedLayoutINS4_7SwizzleILi3ELi4ELi3EEENS4_18smem_ptr_flag_bitsILi8EEENSQ_INS5_IJSH_NSA_ILi128EEEEEENS5_IJS13_SC_EEEEEEEvNS4_8identityENS4_23SM90_TMA_LOAD_MULTICASTES17_vS18_EENS_8epilogue10collective6detail29Sm90TmaWarpSpecializedAdapterINS1C_15DefaultEpilogueIaSJ_SJ_NS1B_6thread17LinearCombinationIaLi1EiiLNS1G_9ScaleType4KindE0ELNS_15FloatRoundStyleE2EaEENS1_15EpilogueDefaultEEEEEvvEEEEvNT_6ParamsE:
[----:B------:R-:W0:Y:S01]  /*0000*/  LDC R1, c[0x0][0x28] ;  /* 0x00000a00ff017b82 */ /* 0x000e220000000800 */
[----:B------:R-:W1:Y:S01]  /*0010*/  S2R R16, SR_TID.X ;  /* 0x0000000000107919 */ /* 0x000e620000002100 */
[----:B------:R-:W-:Y:S01]  /*0020*/  ELECT P0, URZ, PT ;  /* 0x00000000003f782f */ /* 0x000fe20003800000 */
[----:B------:R-:W-:Y:S01]  /*0030*/  BSSY B0, `(.L_x_0) ;  /* 0x000000f000007945 */ /* 0x000fe20003800000 */
[--C-:B-1----:R-:W-:Y:S02]  /*0040*/  SHF.R.U32.HI R0, RZ, 0x5, R16.reuse ;  /* 0x00000005ff007819 */ /* 0x102fe40000011610 */
[----:B------:R-:W-:-:S03]  /*0050*/  SHF.R.U32.HI R2, RZ, 0x7, R16 ;  /* 0x00000007ff027819 */ /* 0x000fc60000011610 */
[----:B------:R-:W1:Y:S04]  /*0060*/  SHFL.IDX PT, R3, R0, RZ, 0x1f ;  /* 0x00001fff00037589 */ /* 0x000e6800000e0000 */
[----:B------:R2:W3:Y:S01]  /*0070*/  SHFL.IDX PT, R6, R2, RZ, 0x1f ;  /* 0x00001fff02067589 */ /* 0x0004e200000e0000 */
[----:B-1----:R-:W-:-:S13]  /*0080*/  ISETP.NE.OR P0, PT, R3, RZ, !P0 ;  /* 0x000000ff0300720c */ /* 0x002fda0004705670 */
[----:B0-23--:R-:W-:Y:S05]  /*0090*/  @P0 BRA `(.L_x_1) ;  /* 0x0000000000200947 */ /* 0x00dfea0003800000 */
[----:B------:R-:W-:Y:S02]  /*00a0*/  ULDC.64 UR4, c[0x0][0x198] ;  /* 0x0000660000047ab9 */ /* 0x000fe40000000a00 */
[----:B------:R-:W-:Y:S02]  /*00b0*/  UIADD3 UR6, UP0, UR4, 0xf0, URZ ;  /* 0x000000f004067890 */ /* 0x000fe4000ff1e03f */
[----:B------:R-:W-:Y:S02]  /*00c0*/  UIADD3 UR4, UP1, UR4, 0x1f0, URZ ;  /* 0x000001f004047890 */ /* 0x000fe4000ff3e03f */
[----:B------:R-:W-:Y:S02]  /*00d0*/  UIADD3.X UR7, URZ, UR5, URZ, UP0, !UPT ;  /* 0x000000053f077290 */ /* 0x000fe400087fe43f */
[----:B------:R-:W-:-:S07]  /*00e0*/  UIADD3.X UR5, URZ, UR5, URZ, UP1, !UPT ;  /* 0x000000053f057290 */ /* 0x000fce0008ffe43f */
[----:B------:R0:W-:Y:S02]  /*00f0*/  UTMACCTL.PF [UR6] ;  /* 0x00000000060079b9 */ /* 0x0001e40008040000 */
[----:B------:R0:W-:Y:S02]  /*0100*/  UTMACCTL.PF [UR4] ;  /* 0x00000000040079b9 */ /* 0x0001e40008040000 */
[----:B0-----:R-:W-:Y:S01]  /*0110*/  NOP ;  /* 0x0000000000007918 */ /* 0x001fe20000000000 */
.L_x_1:
[----:B------:R-:W-:Y:S05]  /*0120*/  BSYNC B0 ;  /* 0x0000000000007941 */ /* 0x000fea0003800000 */
.L_x_0:
[----:B------:R-:W0:Y:S02]  /*0130*/  SHFL.IDX PT, R4, R0, RZ, 0x1f ;  /* 0x00001fff00047589 */ /* 0x000e2400000e0000 */
[----:B0-----:R-:W-:-:S13]  /*0140*/  ISETP.NE.AND P0, PT, R4, RZ, PT ;  /* 0x000000ff0400720c */ /* 0x001fda0003f05270 */
[----:B------:R-:W-:Y:S05]  /*0150*/  @P0 BRA `(.L_x_2) ;  /* 0x0000000000500947 */ /* 0x000fea0003800000 */
[----:B------:R-:W0:Y:S01]  /*0160*/  S2UR UR8, SR_CgaCtaId ;  /* 0x00000000000879c3 */ /* 0x000e220000008800 */
[----:B------:R-:W-:Y:S01]  /*0170*/  UMOV UR4, 0x400 ;  /* 0x0000040000047882 */ /* 0x000fe20000000000 */
[----:B------:R-:W-:Y:S01]  /*0180*/  UMOV UR5, 0x1 ;  /* 0x0000000100057882 */ /* 0x000fe20000000000 */
[----:B------:R-:W-:Y:S01]  /*0190*/  UMOV UR6, 0x4 ;  /* 0x0000000400067882 */ /* 0x000fe20000000000 */
[----:B------:R-:W-:Y:S01]  /*01a0*/  ELECT P0, URZ, PT ;  /* 0x00000000003f782f */ /* 0x000fe20003800000 */
[----:B------:R-:W-:-:S04]  /*01b0*/  UIADD3 UR6, -UR6, 0x100000, URZ ;  /* 0x0010000006067890 */ /* 0x000fc8000fffe13f */
[----:B------:R-:W-:Y:S02]  /*01c0*/  USHF.L.U32 UR7, UR6, 0xb, URZ ;  /* 0x0000000b06077899 */ /* 0x000fe4000800063f */
[----:B------:R-:W-:Y:S02]  /*01d0*/  USHF.L.U32 UR6, UR6, 0x1, URZ ;  /* 0x0000000106067899 */ /* 0x000fe4000800063f */
[----:B0-----:R-:W-:Y:S02]  /*01e0*/  ULEA UR8, UR8, UR4, 0x18 ;  /* 0x0000000408087291 */ /* 0x001fe4000f8ec03f */
[----:B------:R-:W-:-:S04]  /*01f0*/  UIADD3 UR4, -UR5, 0x100000, URZ ;  /* 0x0010000005047890 */ /* 0x000fc8000fffe13f */
[----:B------:R-:W-:Y:S02]  /*0200*/  USHF.L.U32 UR5, UR4, 0xb, URZ ;  /* 0x0000000b04057899 */ /* 0x000fe4000800063f */
[----:B------:R-:W-:Y:S01]  /*0210*/  USHF.L.U32 UR4, UR4, 0x1, URZ ;  /* 0x0000000104047899 */ /* 0x000fe2000800063f */
[----:B------:R-:W0:Y:S11]  /*0220*/  FENCE.VIEW.ASYNC.S ;  /* 0x00000000000073c6 */ /* 0x000e360000000000 */
[----:B0-----:R0:W1:Y:S01]  /*0230*/  SYNCS.EXCH.64 URZ, [UR8], UR4 ;  /* 0x00000004083f75b2 */ /* 0x0010620008000100 */
[----:B------:R0:W2:Y:S01]  /*0240*/  SYNCS.EXCH.64 URZ, [UR8+0x18], UR6 ;  /* 0x00001806083f75b2 */ /* 0x0000a20008000100 */
[----:B------:R0:W3:Y:S01]  /*0250*/  SYNCS.EXCH.64 URZ, [UR8+0x8], UR4 ;  /* 0x00000804083f75b2 */ /* 0x0000e20008000100 */
[----:B------:R0:W4:Y:S01]  /*0260*/  SYNCS.EXCH.64 URZ, [UR8+0x20], UR6 ;  /* 0x00002006083f75b2 */ /* 0x0001220008000100 */
[----:B------:R0:W0:Y:S01]  /*0270*/  SYNCS.EXCH.64 URZ, [UR8+0x10], UR4 ;  /* 0x00001004083f75b2 */ /* 0x0000220008000100 */
[----:B------:R0:W0:Y:S01]  /*0280*/  SYNCS.EXCH.64 URZ, [UR8+0x28], UR6 ;  /* 0x00002806083f75b2 */ /* 0x0000220008000100 */
[----:B------:R-:W-:Y:S01]  /*0290*/  NOP ;  /* 0x0000000000007918 */ /* 0x000fe20000000000 */
.L_x_2:
[----:B------:R-:W-:Y:S01]  /*02a0*/  SHF.R.S32.HI R5, RZ, 0x1f, R16 ;  /* 0x0000001fff057819 */ /* 0x000fe20000011410 */
[----:B------:R-:W5:Y:S01]  /*02b0*/  SHFL.IDX PT, R0, R0, RZ, 0x1f ;  /* 0x00001fff00007589 */ /* 0x000f6200000e0000 */
[----:B0-----:R-:W0:Y:S01]  /*02c0*/  S2UR UR8, SR_CTAID.X ;  /* 0x00000000000879c3 */ /* 0x001e220000002500 */
[----:B------:R-:W-:Y:S02]  /*02d0*/  ELECT P0, URZ, PT ;  /* 0x00000000003f782f */ /* 0x000fe40003800000 */
[----:B------:R-:W-:Y:S01]  /*02e0*/  LEA.HI R5, R5, R16, RZ, 0x7 ;  /* 0x0000001005057211 */ /* 0x000fe200078f38ff */
[----:B------:R-:W1:Y:S01]  /*02f0*/  S2R R2, SR_CTAID.Y ;  /* 0x0000000000027919 */ /* 0x000e620000002600 */
[----:B------:R-:W-:Y:S01]  /*0300*/  SHF.R.S32.HI R9, RZ, 0x1f, R4 ;  /* 0x0000001fff097819 */ /* 0x000fe20000011404 */
[----:B------:R-:W-:Y:S01]  /*0310*/  ULDC UR4, c[0x0][0x150] ;  /* 0x0000540000047ab9 */ /* 0x000fe20000000800 */
[----:B------:R-:W-:Y:S01]  /*0320*/  LOP3.LUT R5, R5, 0xffffff80, RZ, 0xc0, !PT ;  /* 0xffffff8005057812 */ /* 0x000fe200078ec0ff */
[----:B------:R-:W-:Y:S01]  /*0330*/  NOP ;  /* 0x0000000000007918 */ /* 0x000fe20000000000 */
[----:B------:R-:W-:Y:S01]  /*0340*/  LEA.HI R9, R9, R4, RZ, 0x2 ;  /* 0x0000000409097211 */ /* 0x000fe200078f10ff */
[----:B------:R-:W2:Y:S01]  /*0350*/  LDC R10, c[0x0][0x144] ;  /* 0x00005100ff0a7b82 */ /* 0x000ea20000000800 */
[----:B------:R-:W-:Y:S01]  /*0360*/  NOP ;  /* 0x0000000000007918 */ /* 0x000fe20000000000 */
[----:B------:R-:W-:Y:S01]  /*0370*/  IMAD.IADD R7, R16, 0x1, -R5 ;  /* 0x0000000110077824 */ /* 0x000fe200078e0a05 */
[----:B------:R-:W-:Y:S01]  /*0380*/  LOP3.LUT R9, R9, 0x3ffffffc, RZ, 0xc0, !PT ;  /* 0x3ffffffc09097812 */ /* 0x000fe200078ec0ff */
[----:B------:R-:W-:Y:S01]  /*0390*/  IMAD.MOV.U32 R24, RZ, RZ, 0x1 ;  /* 0x00000001ff187424 */ /* 0x000fe200078e00ff */
[----:B------:R-:W-:-:S02]  /*03a0*/  ISETP.NE.AND P3, PT, R6, RZ, PT ;  /* 0x000000ff0600720c */ /* 0x000fc40003f65270 */
[----:B------:R-:W-:Y:S01]  /*03b0*/  SHF.R.S32.HI R8, RZ, 0x1f, R7 ;  /* 0x0000001fff087819 */ /* 0x000fe20000011407 */
[----:B------:R-:W-:Y:S01]  /*03c0*/  IMAD.IADD R4, R4, 0x1, -R9 ;  /* 0x0000000104047824 */ /* 0x000fe200078e0a09 */
[----:B------:R-:W3:Y:S02]  /*03d0*/  LDC R12, c[0x0][0x140] ;  /* 0x00005000ff0c7b82 */ /* 0x000ee40000000800 */
[----:B------:R-:W-:Y:S02]  /*03e0*/  LEA.HI R8, R8, R7, RZ, 0x3 ;  /* 0x0000000708087211 */ /* 0x000fe400078f18ff */
[----:B-----5:R-:W-:Y:S02]  /*03f0*/  ISETP.NE.OR P0, PT, R0, RZ, !P0 ;  /* 0x000000ff0000720c */ /* 0x020fe40004705670 */
[--C-:B------:R-:W-:Y:S02]  /*0400*/  SHF.R.S32.HI R0, RZ, 0x3, R8.reuse ;  /* 0x00000003ff007819 */ /* 0x100fe40000011408 */
[----:B------:R-:W-:-:S02]  /*0410*/  SHF.R.S32.HI R5, RZ, 0x1f, R8 ;  /* 0x0000001fff057819 */ /* 0x000fc40000011408 */
[----:B0-----:R-:W-:Y:S02]  /*0420*/  I2FP.F32.U32 R8, UR8 ;  /* 0x0000000800087c45 */ /* 0x001fe40008201000 */
[----:B------:R-:W-:-:S03]  /*0430*/  LEA.HI R5, R5, R0, RZ, 0x2 ;  /* 0x0000000005057211 */ /* 0x000fc600078f10ff */
[----:B------:R-:W-:Y:S01]  /*0440*/  FMUL R8, R8, UR4 ;  /* 0x0000000408087c20 */ /* 0x000fe20008400000 */
[----:B------:R-:W-:Y:S01]  /*0450*/  LOP3.LUT R5, R5, 0xfffffffc, RZ, 0xc0, !PT ;  /* 0xfffffffc05057812 */ /* 0x000fe200078ec0ff */
[----:B------:R-:W-:Y:S01]  /*0460*/  VOTEU.ALL UP0, P0 ;  /* 0x00000000003f7886 */ /* 0x000fe20000000000 */
[----:B------:R-:W-:Y:S01]  /*0470*/  ULDC UR4, c[0x0][0x154] ;  /* 0x0000550000047ab9 */ /* 0x000fe20000000800 */
[----:B------:R-:W-:Y:S02]  /*0480*/  VOTEU.ALL UP1, P0 ;  /* 0x00000000003f7886 */ /* 0x000fe40000020000 */
[----:B------:R-:W0:Y:S01]  /*0490*/  F2I.U32.TRUNC.NTZ R8, R8 ;  /* 0x0000000800087305 */ /* 0x000e22000020f000 */
[----:B------:R-:W-:Y:S01]  /*04a0*/  IMAD.IADD R5, R0, 0x1, -R5 ;  /* 0x0000000100057824 */ /* 0x000fe200078e0a05 */
[----:B------:R-:W5:Y:S01]  /*04b0*/  @!UP0 S2UR UR7, SR_CgaCtaId ;  /* 0x00000000000789c3 */ /* 0x000f620000008800 */
[----:B------:R-:W-:Y:S01]  /*04c0*/  @!UP0 UMOV UR6, 0x400 ;  /* 0x0000040000068882 */ /* 0x000fe20000000000 */
[----:B---3--:R-:W-:Y:S01]  /*04d0*/  ISETP.EQ.U32.AND P2, PT, R12, 0x1, PT ;  /* 0x000000010c00780c */ /* 0x008fe20003f42070 */
[----:B------:R-:W-:Y:S01]  /*04e0*/  IMAD R23, R4, 0x4, R5 ;  /* 0x0000000404177824 */ /* 0x000fe200078e0205 */
[----:B-1----:R-:W-:-:S04]  /*04f0*/  I2FP.F32.U32 R4, R2 ;  /* 0x0000000200047245 */ /* 0x002fc80000201000 */
[----:B------:R-:W-:Y:S01]  /*0500*/  LEA.HI R0, R23, R23, RZ, 0x1 ;  /* 0x0000001717007211 */ /* 0x000fe200078f08ff */
[----:B------:R-:W-:Y:S01]  /*0510*/  FMUL R11, R4, UR4 ;  /* 0x00000004040b7c20 */ /* 0x000fe20008400000 */
[----:B------:R-:W1:Y:S01]  /*0520*/  LDC R5, c[0x0][0x148] ;  /* 0x00005200ff057b82 */ /* 0x000e620000000800 */
[----:B------:R-:W-:Y:S01]  /*0530*/  UMOV UR4, 0x20 ;  /* 0x0000002000047882 */ /* 0x000fe20000000000 */
[----:B0-----:R-:W-:Y:S01]  /*0540*/  IMAD.MOV R9, RZ, RZ, -R8 ;  /* 0x000000ffff097224 */ /* 0x001fe200078e0a08 */
[----:B------:R-:W-:Y:S02]  /*0550*/  LOP3.LUT R8, R0, 0xfffffffe, RZ, 0xc0, !PT ;  /* 0xfffffffe00087812 */ /* 0x000fe400078ec0ff */
[----:B------:R-:W0:Y:S01]  /*0560*/  F2I.U32.TRUNC.NTZ R11, R11 ;  /* 0x0000000b000b7305 */ /* 0x000e22000020f000 */
[----:B------:R-:W-:Y:S01]  /*0570*/  SHF.R.S32.HI R0, RZ, 0x1f, R3 ;  /* 0x0000001fff007819 */ /* 0x000fe20000011403 */
[----:B--2---:R-:W-:Y:S01]  /*0580*/  IMAD R4, R10, R9, UR8 ;  /* 0x000000080a047e24 */ /* 0x004fe2000f8e0209 */
[----:B------:R-:W-:-:S04]  /*0590*/  @!UP0 UIADD3 UR4, -UR4, 0x100000, URZ ;  /* 0x0010000004048890 */ /* 0x000fc8000fffe13f */
[----:B------:R-:W-:Y:S02]  /*05a0*/  @!UP0 USHF.L.U32 UR5, UR4, 0xb, URZ ;  /* 0x0000000b04058899 */ /* 0x000fe4000800063f */
[----:B------:R-:W-:Y:S01]  /*05b0*/  @!UP0 USHF.L.U32 UR4, UR4, 0x1, URZ ;  /* 0x0000000104048899 */ /* 0x000fe2000800063f */
[C---:B------:R-:W-:Y:S01]  /*05c0*/  IMAD.IADD R9, R23.reuse, 0x1, -R8 ;  /* 0x0000000117097824 */ /* 0x040fe200078e0a08 */
[----:B------:R-:W-:Y:S01]  /*05d0*/  LEA.HI R0, R0, R3, RZ, 0x2 ;  /* 0x0000000300007211 */ /* 0x000fe200078f10ff */
[----:B------:R-:W-:-:S03]  /*05e0*/  IMAD.SHL.U32 R8, R23, 0x4, RZ ;  /* 0x0000000417087824 */ /* 0x000fc600078e00ff */
[----:B------:R-:W-:Y:S01]  /*05f0*/  ISETP.NE.AND P4, PT, R9, R4, PT ;  /* 0x000000040900720c */ /* 0x000fe20003f85270 */
[----:B-----5:R-:W-:Y:S01]  /*0600*/  @!UP0 ULEA UR6, UR7, UR6, 0x18 ;  /* 0x0000000607068291 */ /* 0x020fe2000f8ec03f */
[----:B------:R-:W-:Y:S01]  /*0610*/  LOP3.LUT R0, R0, 0xfffffffc, RZ, 0xc0, !PT ;  /* 0xfffffffc00007812 */ /* 0x000fe200078ec0ff */
[----:B------:R-:W-:Y:S01]  /*0620*/  VOTEU.ALL UP0, P0 ;  /* 0x00000000003f7886 */ /* 0x000fe20000000000 */
[----:B------:R-:W-:Y:S01]  /*0630*/  LOP3.LUT R23, R23, 0xc, R8, 0x78, !PT ;  /* 0x0000000c17177812 */ /* 0x000fe200078e7808 */
[----:B0-----:R-:W-:Y:S01]  /*0640*/  IMAD.MOV R14, RZ, RZ, -R11 ;  /* 0x000000ffff0e7224 */ /* 0x001fe200078e0a0b */
[----:B------:R-:W-:Y:S01]  /*0650*/  LOP3.LUT P0, RZ, R7, 0x7, RZ, 0xc0, !PT ;  /* 0x0000000707ff7812 */ /* 0x000fe2000780c0ff */
[----:B------:R-:W-:Y:S02]  /*0660*/  IMAD.IADD R0, R3, 0x1, -R0 ;  /* 0x0000000103007824 */ /* 0x000fe400078e0a00 */
[----:B-1----:R-:W-:Y:S01]  /*0670*/  IMAD R9, R5, R14, R2 ;  /* 0x0000000e05097224 */ /* 0x002fe200078e0202 */
[----:B------:R-:W-:-:S03]  /*0680*/  ISETP.LT.U32.AND P0, PT, R23, 0x2, !P0 ;  /* 0x000000021700780c */ /* 0x000fc60004701070 */
[----:B------:R-:W-:Y:S01]  /*0690*/  @P4 LEA.HI R8, R23, R23, RZ, 0x1 ;  /* 0x0000001717084211 */ /* 0x000fe200078f08ff */
[----:B------:R-:W0:Y:S02]  /*06a0*/  FENCE.VIEW.ASYNC.S ;  /* 0x00000000000073c6 */ /* 0x000e240000000000 */
[----:B0-----:R0:W1:Y:S01]  /*06b0*/  @!UP0 SYNCS.EXCH.64 URZ, [UR6+0x40], UR4 ;  /* 0x00004004063f85b2 */ /* 0x0010620008000100 */
[C---:B------:R-:W-:Y:S02]  /*06c0*/  ISETP.NE.AND P1, PT, R0.reuse, 0x3, PT ;  /* 0x000000030000780c */ /* 0x040fe40003f25270 */
[----:B------:R-:W-:Y:S02]  /*06d0*/  @P4 SHF.R.S32.HI R8, RZ, 0x1, R8 ;  /* 0x00000001ff084819 */ /* 0x000fe40000011408 */
[----:B------:R-:W-:Y:S02]  /*06e0*/  ISETP.EQ.OR P1, PT, R0, RZ, !P1 ;  /* 0x000000ff0000720c */ /* 0x000fe40004f22670 */
[----:B------:R-:W-:Y:S01]  /*06f0*/  @P4 ISETP.NE.AND P5, PT, R8, R9, PT ;  /* 0x000000090800420c */ /* 0x000fe20003fa5270 */
[C---:B------:R-:W-:Y:S01]  /*0700*/  VIADD R8, R6.reuse, 0xffffffff ;  /* 0xffffffff06087836 */ /* 0x040fe20000000000 */
[----:B------:R-:W-:-:S02]  /*0710*/  ISETP.EQ.AND P1, PT, R6, RZ, P1 ;  /* 0x000000ff0600720c */ /* 0x000fc40000f22270 */
[----:B------:R-:W-:Y:S02]  /*0720*/  SEL R7, RZ, 0x1, !P0 ;  /* 0x00000001ff077807 */ /* 0x000fe40004000000 */
[----:B------:R-:W-:Y:S02]  /*0730*/  ISETP.GE.U32.AND P6, PT, R8, 0x2, PT ;  /* 0x000000020800780c */ /* 0x000fe40003fc6070 */
[----:B------:R-:W-:Y:S01]  /*0740*/  @P4 SEL R24, RZ, 0x1, P5 ;  /* 0x00000001ff184807 */ /* 0x000fe20002800000 */
[----:B------:R0:W2:Y:S01]  /*0750*/  @!UP1 SYNCS.EXCH.64 URZ, [UR6+0x48], UR4 ;  /* 0x00004804063f95b2 */ /* 0x0000a20008000100 */
[----:B------:R-:W-:Y:S01]  /*0760*/  SEL R17, RZ, 0x1, !P1 ;  /* 0x00000001ff117807 */ /* 0x000fe20004800000 */
[----:B------:R-:W-:Y:S01]  /*0770*/  NOP ;  /* 0x0000000000007918 */ /* 0x000fe20000000000 */
[----:B------:R-:W-:Y:S02]  /*0780*/  LOP3.LUT R24, R24, R7, RZ, 0xc0, !PT ;  /* 0x0000000718187212 */ /* 0x000fe400078ec0ff */
[----:B------:R-:W-:Y:S01]  /*0790*/  SEL R17, R17, 0x2, P6 ;  /* 0x0000000211117807 */ /* 0x000fe20003000000 */
[----:B0-----:R-:W-:Y:S06]  /*07a0*/  @!P2 BRA `(.L_x_3) ;  /* 0x000000000008a947 */ /* 0x001fec0003800000 */
[----:B-12-4-:R-:W-:Y:S01]  /*07b0*/  UCGABAR_ARV ;  /* 0x00000000000079c7 */ /* 0x016fe20008000000 */
[----:B------:R-:W-:Y:S05]  /*07c0*/  BRA `(.L_x_4) ;  /* 0x0000000000047947 */ /* 0x000fea0003800000 */
.L_x_3:
[----:B-12-4-:R-:W-:Y:S01]  /*07d0*/  NOP ;  /* 0x0000000000007918 */ /* 0x016fe20000000000 */
.L_x_4:
[----:B------:R-:W0:Y:S01]  /*07e0*/  LDC R22, c[0x0][0x65c] ;  /* 0x00019700ff167b82 */ /* 0x000e220000000800 */
[----:B------:R-:W-:Y:S02]  /*07f0*/  IMAD.U32 R6, RZ, RZ, UR8 ;  /* 0x00000008ff067e24 */ /* 0x000fe4000f8e00ff */
[----:B------:R-:W-:Y:S01]  /*0800*/  IMAD.MOV.U32 R7, RZ, RZ, RZ ;  /* 0x000000ffff077224 */ /* 0x000fe200078e00ff */
[----:B0-----:R-:W-:-:S04]  /*0810*/  ISETP.NE.AND P1, PT, R22, 0x1, PT ;  /* 0x000000011600780c */ /* 0x001fc80003f25270 */
[----:B------:R-:W-:-:S09]  /*0820*/  P2R R3, PR, RZ, 0x2 ;  /* 0x00000002ff037803 */ /* 0x000fd20000000000 */
[----:B------:R-:W0:Y:S01]  /*0830*/  @P1 LDC R19, c[0x0][0x10] ;  /* 0x00000400ff131b82 */ /* 0x000e220000000800 */
[----:B------:R-:W-:Y:S02]  /*0840*/  @P1 IMAD.MOV.U32 R3, RZ, RZ, RZ ;  /* 0x000000ffff031224 */ /* 0x000fe400078e00ff */
[----:B------:R-:W-:-:S05]  /*0850*/  @P1 IMAD.MOV.U32 R11, RZ, RZ, RZ ;  /* 0x000000ffff0b1224 */ /* 0x000fca00078e00ff */
[----:B------:R-:W1:Y:S01]  /*0860*/  @!P1 LDC R9, c[0x0][0xc] ;  /* 0x00000300ff099b82 */ /* 0x000e620000000800 */
[----:B0-----:R-:W-:-:S04]  /*0870*/  @P1 IMAD.WIDE.U32 R18, R19, UR8, R2 ;  /* 0x0000000813121c25 */ /* 0x001fc8000f8e0002 */
[----:B------:R-:W-:Y:S02]  /*0880*/  @P1 IMAD.IADD R19, R19, 0x1, R11 ;  /* 0x0000000113131824 */ /* 0x000fe400078e020b */
[----:B-1----:R-:W-:-:S04]  /*0890*/  @!P1 IMAD.WIDE.U32 R6, R2, R9, R6 ;  /* 0x0000000902069225 */ /* 0x002fc800078e0006 */
[----:B------:R-:W-:Y:S02]  /*08a0*/  @!P1 IMAD.MOV.U32 R18, RZ, RZ, R6 ;  /* 0x000000ffff129224 */ /* 0x000fe400078e0006 */
[----:B------:R-:W-:Y:S01]  /*08b0*/  @!P1 IMAD.MOV.U32 R19, RZ, RZ, R7 ;  /* 0x000000ffff139224 */ /* 0x000fe200078e0007 */
[----:B------:R-:W-:Y:S06]  /*08c0*/  @!P2 BRA `(.L_x_5) ;  /* 0x00000000000ca947 */ /* 0x000fec0003800000 */
[----:B------:R-:W-:Y:S01]  /*08d0*/  UCGABAR_WAIT ;  /* 0x0000000000007dc7 */ /* 0x000fe20008000000 */
[----:B------:R-:W-:Y:S01]  /*08e0*/  CCTL.IVALL ;  /* 0x00000000ff00798f */ /* 0x000fe20002000000 */
[----:B------:R-:W-:Y:S05]  /*08f0*/  BRA `(.L_x_6) ;  /* 0x0000000000047947 */ /* 0x000fea0003800000 */
.L_x_5:
[----:B------:R-:W-:Y:S06]  /*0900*/  BAR.SYNC.DEFER_BLOCKING 0x0 ;  /* 0x0000000000007b1d */ /* 0x000fec0000010000 */
.L_x_6:
[----:B------:R-:W-:Y:S05]  /*0910*/  @!P3 BRA `(.L_x_7) ;  /* 0x00000030004cb947 */ /* 0x000fea0003800000 */
[----:B------:R-:W-:-:S13]  /*0920*/  ISETP.GT.U32.AND P0, PT, R8, 0x1, PT ;  /* 0x000000010800780c */ /* 0x000fda0003f04070 */
[----:B------:R-:W-:Y:S05]  /*0930*/  @P0 EXIT ;  /* 0x000000000000094d */ /* 0x000fea0003800000 */
[----:B------:R-:W-:Y:S01]  /*0940*/  ULDC.64 UR4, c[0x0][0x650] ;  /* 0x0001940000047ab9 */ /* 0x000fe20000000a00 */
[----:B------:R-:W-:Y:S01]  /*0950*/  PRMT R0, RZ, 0x7610, R0 ;  /* 0x00007610ff007816 */ /* 0x000fe20000000000 */
[----:B------:R-:W-:Y:S01]  /*0960*/  IMAD.MOV.U32 R36, RZ, RZ, -0x1 ;  /* 0xffffffffff247424 */ /* 0x000fe200078e00ff */
[----:B------:R-:W-:Y:S01]  /*0970*/  ISETP.GE.U32.AND P0, PT, R18, UR4, PT ;  /* 0x0000000412007c0c */ /* 0x000fe2000bf06070 */
[----:B------:R-:W-:Y:S02]  /*0980*/  IMAD.MOV.U32 R37, RZ, RZ, -0x1 ;  /* 0xffffffffff257424 */ /* 0x000fe400078e00ff */
[----:B------:R-:W-:Y:S01]  /*0990*/  IMAD.MOV.U32 R39, RZ, RZ, -0x1 ;  /* 0xffffffffff277424 */ /* 0x000fe200078e00ff */
[----:B------:R-:W-:-:S13]  /*09a0*/  ISETP.GE.U32.AND.EX P0, PT, R19, UR5, PT, P0 ;  /* 0x0000000513007c0c */ /* 0x000fda000bf06100 */
[----:B------:R-:W-:Y:S05]  /*09b0*/  @P0 BRA `(.L_x_8) ;  /* 0x0000000400280947 */ /* 0x000fea0003800000 */
[----:B------:R-:W0:Y:S01]  /*09c0*/  LDC.64 R20, c[0x0][0x628] ;  /* 0x00018a00ff147b82 */ /* 0x000e220000000a00 */
[----:B------:R-:W-:Y:S02]  /*09d0*/  IMAD.MOV.U32 R6, RZ, RZ, R18 ;  /* 0x000000ffff067224 */ /* 0x000fe400078e0012 */
[----:B------:R-:W-:-:S05]  /*09e0*/  IMAD.MOV.U32 R7, RZ, RZ, R19 ;  /* 0x000000ffff077224 */ /* 0x000fca00078e0013 */
[----:B------:R-:W1:Y:S08]  /*09f0*/  LDC R0, c[0x0][0x630] ;  /* 0x00018c00ff007b82 */ /* 0x000e700000000800 */
[----:B------:R-:W2:Y:S01]  /*0a00*/  LDC.64 R26, c[0x0][0x620] ;  /* 0x00018800ff1a7b82 */ /* 0x000ea20000000a00 */
[----:B0-----:R-:W-:-:S04]  /*0a10*/  ISETP.NE.U32.AND P0, PT, R20, RZ, PT ;  /* 0x000000ff1400720c */ /* 0x001fc80003f05070 */
[----:B------:R-:W-:-:S13]  /*0a20*/  ISETP.NE.AND.EX P0, PT, R21, RZ, PT, P0 ;  /* 0x000000ff1500720c */ /* 0x000fda0003f05300 */
[----:B-12---:R-:W-:Y:S05]  /*0a30*/  @!P0 BRA `(.L_x_9) ;  /* 0x0000000000288947 */ /* 0x006fea0003800000 */
[----:B------:R-:W0:Y:S02]  /*0a40*/  LDC R11, c[0x0][0x634] ;  /* 0x00018d00ff0b7b82 */ /* 0x000e240000000800 */
[----:B0-----:R-:W-:-:S05]  /*0a50*/  IADD3 R11, P0, R18, R11, RZ ;  /* 0x0000000b120b7210 */ /* 0x001fca0007f1e0ff */
[----:B------:R-:W-:-:S04]  /*0a60*/  IMAD.X R13, RZ, RZ, R19, P0 ;  /* 0x000000ffff0d7224 */ /* 0x000fc800000e0613 */
[----:B------:R-:W-:-:S04]  /*0a70*/  IMAD.WIDE.U32 R6, R13, R20, RZ ;  /* 0x000000140d067225 */ /* 0x000fc800078e00ff */
[----:B------:R-:W-:-:S04]  /*0a80*/  IMAD.WIDE.U32 R8, P0, R11, R21, R6 ;  /* 0x000000150b087225 */ /* 0x000fc80007800006 */
[----:B------:R-:W-:-:S04]  /*0a90*/  IMAD.WIDE.U32 R6, R11, R20, RZ ;  /* 0x000000140b067225 */ /* 0x000fc800078e00ff */
[----:B------:R-:W-:Y:S01]  /*0aa0*/  IMAD.X R11, RZ, RZ, RZ, P0 ;  /* 0x000000ffff0b7224 */ /* 0x000fe200000e06ff */
[----:B------:R-:W-:Y:S01]  /*0ab0*/  IADD3 RZ, P0, R7, R8, RZ ;  /* 0x0000000807ff7210 */ /* 0x000fe20007f1e0ff */
[----:B------:R-:W-:-:S04]  /*0ac0*/  IMAD.MOV.U32 R10, RZ, RZ, R9 ;  /* 0x000000ffff0a7224 */ /* 0x000fc800078e0009 */
[----:B------:R-:W-:-:S08]  /*0ad0*/  IMAD.WIDE.U32.X R6, R13, R21, R10, P0 ;  /* 0x000000150d067225 */ /* 0x000fd000000e040a */
.L_x_9:
[----:B------:R-:W0:Y:S01]  /*0ae0*/  LDC.64 R28, c[0x0][0x640] ;  /* 0x00019000ff1c7b82 */ /* 0x000e220000000a00 */
[-CC-:B------:R-:W-:Y:S01]  /*0af0*/  SHF.R.U64 R39, R6, R0.reuse, R7.reuse ;  /* 0x0000000006277219 */ /* 0x180fe20000001207 */
[----:B------:R-:W-:Y:S01]  /*0b00*/  IMAD.MOV.U32 R25, RZ, RZ, 0x1 ;  /* 0x00000001ff197424 */ /* 0x000fe200078e00ff */
[----:B------:R-:W-:Y:S02]  /*0b10*/  SHF.R.U32.HI R0, RZ, R0, R7 ;  /* 0x00000000ff007219 */ /* 0x000fe40000011607 */
[----:B------:R-:W-:-:S03]  /*0b20*/  IADD3 R3, P0, RZ, -R39, RZ ;  /* 0x80000027ff037210 */ /* 0x000fc60007f1e0ff */
[----:B------:R-:W1:Y:S02]  /*0b30*/  LDC R8, c[0x0][0x618] ;  /* 0x00018600ff087b82 */ /* 0x000e640000000800 */
[----:B------:R-:W-:-:S04]  /*0b40*/  IMAD.X R7, RZ, RZ, ~R0, P0 ;  /* 0x000000ffff077224 */ /* 0x000fc800000e0e00 */
[-C--:B------:R-:W-:Y:S02]  /*0b50*/  IMAD R0, R7, R26.reuse, RZ ;  /* 0x0000001a07007224 */ /* 0x080fe400078e02ff */
[----:B------:R-:W2:Y:S01]  /*0b60*/  LDC R12, c[0x0][0x608] ;  /* 0x00018200ff0c7b82 */ /* 0x000ea20000000800 */
[----:B------:R-:W-:-:S04]  /*0b70*/  IMAD.WIDE.U32 R6, R3, R26, R18 ;  /* 0x0000001a03067225 */ /* 0x000fc800078e0012 */
[----:B------:R-:W-:Y:S02]  /*0b80*/  IMAD R3, R3, R27, R0 ;  /* 0x0000001b03037224 */ /* 0x000fe400078e0200 */
[----:B------:R-:W-:Y:S01]  /*0b90*/  IMAD R27, R5, R14, R2 ;  /* 0x0000000e051b7224 */ /* 0x000fe200078e0202 */
[----:B------:R-:W3:Y:S01]  /*0ba0*/  LDC R20, c[0x0][0x658] ;  /* 0x00019600ff147b82 */ /* 0x000ee20000000800 */
[----:B------:R-:W-:Y:S01]  /*0bb0*/  IMAD.IADD R3, R7, 0x1, R3 ;  /* 0x0000000107037824 */ /* 0x000fe200078e0203 */
[----:B0-----:R-:W-:Y:S01]  /*0bc0*/  ISETP.NE.U32.AND P0, PT, R28, RZ, PT ;  /* 0x000000ff1c00720c */ /* 0x001fe20003f05070 */
[----:B------:R-:W-:-:S03]  /*0bd0*/  IMAD.MOV.U32 R7, RZ, RZ, -0x1 ;  /* 0xffffffffff077424 */ /* 0x000fc600078e00ff */
[----:B------:R-:W-:Y:S02]  /*0be0*/  ISETP.NE.AND.EX P0, PT, R29, RZ, PT, P0 ;  /* 0x000000ff1d00720c */ /* 0x000fe40003f05300 */
[----:B------:R-:W0:Y:S01]  /*0bf0*/  LDC R13, c[0x0][0x600] ;  /* 0x00018000ff0d7b82 */ /* 0x000e220000000800 */
[-CC-:B-1----:R-:W-:Y:S02]  /*0c00*/  SHF.R.U64 R10, R6, R8.reuse, R3.reuse ;  /* 0x00000008060a7219 */ /* 0x182fe40000001203 */
[----:B------:R-:W-:-:S05]  /*0c10*/  SHF.R.U32.HI R3, RZ, R8, R3 ;  /* 0x00000008ff037219 */ /* 0x000fca0000011603 */
[----:B------:R-:W1:Y:S01]  /*0c20*/  LDC R15, c[0x0][0x648] ;  /* 0x00019200ff0f7b82 */ /* 0x000e620000000800 */
[-CC-:B--2---:R-:W-:Y:S02]  /*0c30*/  SHF.R.U64 R30, R10, R12.reuse, R3.reuse ;  /* 0x0000000c0a1e7219 */ /* 0x184fe40000001203 */
[----:B------:R-:W-:-:S05]  /*0c40*/  SHF.R.U32.HI R3, RZ, R12, R3 ;  /* 0x0000000cff037219 */ /* 0x000fca0000011603 */
[----:B------:R-:W2:Y:S01]  /*0c50*/  LDC R21, c[0x0][0x638] ;  /* 0x00018e00ff157b82 */ /* 0x000ea20000000800 */
[-CC-:B---3--:R-:W-:Y:S02]  /*0c60*/  SHF.R.U64 R12, R30, R20.reuse, R3.reuse ;  /* 0x000000141e0c7219 */ /* 0x188fe40000001203 */
[-C--:B------:R-:W-:Y:S02]  /*0c70*/  SHF.L.U32 R0, R7, R20.reuse, RZ ;  /* 0x0000001407007219 */ /* 0x080fe400000006ff */
[----:B------:R-:W-:Y:S01]  /*0c80*/  SHF.R.U32.HI R3, RZ, R20, R3 ;  /* 0x00000014ff037219 */ /* 0x000fe20000011603 */
[----:B------:R-:W-:Y:S01]  /*0c90*/  IMAD.MOV.U32 R2, RZ, RZ, R12 ;  /* 0x000000ffff027224 */ /* 0x000fe200078e000c */
[----:B------:R-:W-:Y:S01]  /*0ca0*/  LOP3.LUT R5, RZ, R0, RZ, 0x33, !PT ;  /* 0x00000000ff057212 */ /* 0x000fe200078e33ff */
[----:B------:R-:W3:Y:S01]  /*0cb0*/  LDC R26, c[0x0][0x610] ;  /* 0x00018400ff1a7b82 */ /* 0x000ee20000000800 */
[----:B------:R-:W-:Y:S05]  /*0cc0*/  @!P0 BRA `(.L_x_10) ;  /* 0x0000000000288947 */ /* 0x000fea0003800000 */
[----:B------:R-:W4:Y:S02]  /*0cd0*/  LDC R9, c[0x0][0x64c] ;  /* 0x00019300ff097b82 */ /* 0x000f240000000800 */
[----:B----4-:R-:W-:-:S05]  /*0ce0*/  IADD3 R9, P0, R12, R9, RZ ;  /* 0x000000090c097210 */ /* 0x010fca0007f1e0ff */
        /* <DEDUP_REMOVED lines=8> */
.L_x_10:
[----:B-1----:R-:W-:Y:S01]  /*0d70*/  SHF.R.U64 R2, R2, R15, R3 ;  /* 0x0000000f02027219 */ /* 0x002fe20000001203 */
[----:B0-----:R-:W-:Y:S01]  /*0d80*/  VIADD R3, R13, 0xffffffff ;  /* 0xffffffff0d037836 */ /* 0x001fe20000000000 */
[----:B------:R-:W-:Y:S02]  /*0d90*/  SHF.L.U32 R0, R25, R20, RZ ;  /* 0x0000001419007219 */ /* 0x000fe400000006ff */
[----:B------:R-:W-:Y:S01]  /*0da0*/  LOP3.LUT R5, R30, R5, RZ, 0xc0, !PT ;  /* 0x000000051e057212 */ /* 0x000fe200078ec0ff */
[----:B------:R-:W-:Y:S01]  /*0db0*/  IMAD.MOV R6, RZ, RZ, -R2 ;  /* 0x000000ffff067224 */ /* 0x000fe200078e0a02 */
[----:B------:R-:W-:Y:S02]  /*0dc0*/  SEL R4, R4, R27, !P1 ;  /* 0x0000001b04047207 */ /* 0x000fe40004800000 */
[----:B------:R-:W-:Y:S01]  /*0dd0*/  LOP3.LUT R3, R10, R3, RZ, 0xc0, !PT ;  /* 0x000000030a037212 */ /* 0x000fe200078ec0ff */
[----:B------:R-:W-:Y:S02]  /*0de0*/  IMAD R5, R0, R2, R5 ;  /* 0x0000000200057224 */ /* 0x000fe400078e0205 */
[----:B--2---:R-:W-:-:S02]  /*0df0*/  IMAD R0, R6, R21, R12 ;  /* 0x0000001506007224 */ /* 0x004fc400078e020c */
[----:B---3--:R-:W-:Y:S02]  /*0e00*/  IMAD R4, R5, R26, R4 ;  /* 0x0000001a05047224 */ /* 0x008fe400078e0204 */
[----:B------:R-:W-:Y:S02]  /*0e10*/  IMAD.MOV.U32 R2, RZ, RZ, 0x1 ;  /* 0x00000001ff027424 */ /* 0x000fe400078e00ff */
[----:B------:R-:W-:-:S03]  /*0e20*/  IMAD R3, R0, R13, R3 ;  /* 0x0000000d00037224 */ /* 0x000fc600078e0203 */
[----:B------:R-:W-:Y:S02]  /*0e30*/  PRMT R0, R2, 0x7610, R0 ;  /* 0x0000761002007816 */ /* 0x000fe40000000000 */
[----:B------:R-:W-:Y:S02]  /*0e40*/  SEL R37, R3, R4, !P1 ;  /* 0x0000000403257207 */ /* 0x000fe40004800000 */
[----:B------:R-:W-:-:S07]  /*0e50*/  SEL R36, R4, R3, !P1 ;  /* 0x0000000304247207 */ /* 0x000fce0004800000 */
.L_x_8:
[----:B------:R-:W-:-:S08]  /*0e60*/  NOP ;  /* 0x0000000000007918 */ /* 0x000fd00000000000 */
[----:B------:R-:W0:Y:S02]  /*0e70*/  USETMAXREG.TRY_ALLOC.CTAPOOL UP0, 0xe8 ;  /* 0x000000e8000079c8 */ /* 0x000e240008000600 */
[----:B0-----:R-:W-:-:S13]  /*0e80*/  PLOP3.LUT P0, PT, PT, PT, UP0, 0x80, 0x0 ;  /* 0x000000000000781c */ /* 0x001fda0003f0f008 */
[----:B------:R-:W-:Y:S05]  /*0e90*/  @!P0 BRA `(.L_x_8) ;  /* 0xfffffffc00f08947 */ /* 0x000fea000383ffff */
[----:B------:R-:W-:Y:S01]  /*0ea0*/  ULDC.64 UR4, c[0x0][0x598] ;  /* 0x0001660000047ab9 */ /* 0x000fe20000000a00 */
[----:B------:R-:W-:Y:S01]  /*0eb0*/  ULDC.64 UR36, c[0x0][0x208] ;  /* 0x0000820000247ab9 */ /* 0x000fe20000000a00 */
[----:B------:R-:W-:-:S04]  /*0ec0*/  ISETP.NE.U32.AND P0, PT, RZ, UR4, PT ;  /* 0x00000004ff007c0c */ /* 0x000fc8000bf05070 */
[----:B------:R-:W-:-:S13]  /*0ed0*/  ISETP.NE.AND.EX P0, PT, RZ, UR5, PT, P0 ;  /* 0x00000005ff007c0c */ /* 0x000fda000bf05300 */
[----:B------:R-:W-:Y:S05]  /*0ee0*/  @!P0 BRA `(.L_x_11) ;  /* 0x00000000001c8947 */ /* 0x000fea0003800000 */
[----:B------:R-:W0:Y:S02]  /*0ef0*/  LDC.64 R2, c[0x0][0x598] ;  /* 0x00016600ff027b82 */ /* 0x000e240000000a00 */
[----:B0-----:R-:W2:Y:S02]  /*0f00*/  LDG.E.64 R2, desc[UR36][R2.64] ;  /* 0x0000002402027981 */ /* 0x001ea4000c1e1b00 */
[----:B--2---:R-:W-:-:S04]  /*0f10*/  ISETP.NE.U32.AND P0, PT, R2, RZ, PT ;  /* 0x000000ff0200720c */ /* 0x004fc80003f05070 */
[----:B------:R-:W-:-:S13]  /*0f20*/  ISETP.NE.AND.EX P0, PT, R3, RZ, PT, P0 ;  /* 0x000000ff0300720c */ /* 0x000fda0003f05300 */
[----:B------:R-:W-:Y:S05]  /*0f30*/  @!P0 BRA `(.L_x_11) ;  /* 0x0000000000088947 */ /* 0x000fea0003800000 */
[----:B------:R0:W5:Y:S01]  /*0f40*/  LD.E R25, desc[UR36][R2.64] ;  /* 0x0000002402197980 */ /* 0x000162000c101900 */
[----:B------:R-:W-:Y:S05]  /*0f50*/  BRA `(.L_x_12) ;  /* 0x0000000000247947 */ /* 0x000fea0003800000 */
.L_x_11:
[----:B------:R-:W-:Y:S02]  /*0f60*/  ULDC.64 UR4, c[0x0][0x588] ;  /* 0x0001620000047ab9 */ /* 0x000fe40000000a00 */
[----:B------:R-:W-:-:S04]  /*0f70*/  ISETP.NE.U32.AND P0, PT, RZ, UR4, PT ;  /* 0x00000004ff007c0c */ /* 0x000fc8000bf05070 */
[----:B------:R-:W-:-:S13]  /*0f80*/  ISETP.NE.AND.EX P0, PT, RZ, UR5, PT, P0 ;  /* 0x00000005ff007c0c */ /* 0x000fda000bf05300 */
[----:B------:R-:W-:Y:S05]  /*0f90*/  @!P0 BRA `(.L_x_13) ;  /* 0x00000000000c8947 */ /* 0x000fea0003800000 */
[----:B------:R-:W0:Y:S02]  /*0fa0*/  LDC.64 R2, c[0x0][0x588] ;  /* 0x00016200ff027b82 */ /* 0x000e240000000a00 */
[----:B0-----:R1:W5:Y:S01]  /*0fb0*/  LDG.E R25, desc[UR36][R2.64] ;  /* 0x0000002402197981 */ /* 0x001362000c1e1900 */
[----:B------:R-:W-:Y:S05]  /*0fc0*/  BRA `(.L_x_12) ;  /* 0x0000000000087947 */ /* 0x000fea0003800000 */
.L_x_13:
[----:B------:R-:W-:Y:S02]  /*0fd0*/  ULDC UR4, c[0x0][0x580] ;  /* 0x0001600000047ab9 */ /* 0x000fe40000000800 */
[----:B------:R-:W-:-:S07]  /*0fe0*/  IMAD.U32 R25, RZ, RZ, UR4 ;  /* 0x00000004ff197e24 */ /* 0x000fce000f8e00ff */
.L_x_12:
[----:B------:R-:W-:Y:S02]  /*0ff0*/  ULDC.64 UR4, c[0x0][0x5a0] ;  /* 0x0001680000047ab9 */ /* 0x000fe40000000a00 */
[----:B------:R-:W-:-:S04]  /*1000*/  ISETP.NE.U32.AND P0, PT, RZ, UR4, PT ;  /* 0x00000004ff007c0c */ /* 0x000fc8000bf05070 */
[----:B------:R-:W-:-:S13]  /*1010*/  ISETP.NE.AND.EX P0, PT, RZ, UR5, PT, P0 ;  /* 0x00000005ff007c0c */ /* 0x000fda000bf05300 */
[----:B------:R-:W-:Y:S05]  /*1020*/  @!P0 BRA `(.L_x_14) ;  /* 0x00000000001c8947 */ /* 0x000fea0003800000 */
[----:B01----:R-:W0:Y:S02]  /*1030*/  LDC.64 R2, c[0x0][0x5a0] ;  /* 0x00016800ff027b82 */ /* 0x003e240000000a00 */
[----:B0-----:R-:W2:Y:S02]  /*1040*/  LDG.E.64 R2, desc[UR36][R2.64] ;  /* 0x0000002402027981 */ /* 0x001ea4000c1e1b00 */
[----:B--2---:R-:W-:-:S04]  /*1050*/  ISETP.NE.U32.AND P0, PT, R2, RZ, PT ;  /* 0x000000ff0200720c */ /* 0x004fc80003f05070 */
[----:B------:R-:W-:-:S13]  /*1060*/  ISETP.NE.AND.EX P0, PT, R3, RZ, PT, P0 ;  /* 0x000000ff0300720c */ /* 0x000fda0003f05300 */
[----:B------:R-:W-:Y:S05]  /*1070*/  @!P0 BRA `(.L_x_14) ;  /* 0x0000000000088947 */ /* 0x000fea0003800000 */
[----:B------:R0:W5:Y:S01]  /*1080*/  LD.E R26, desc[UR36][R2.64] ;  /* 0x00000024021a7980 */ /* 0x000162000c101900 */
[----:B------:R-:W-:Y:S05]  /*1090*/  BRA `(.L_x_15) ;  /* 0x0000000000247947 */ /* 0x000fea0003800000 */
.L_x_14:
[----:B------:R-:W-:Y:S02]  /*10a0*/  ULDC.64 UR4, c[0x0][0x590] ;  /* 0x0001640000047ab9 */ /* 0x000fe40000000a00 */
[----:B------:R-:W-:-:S04]  /*10b0*/  ISETP.NE.U32.AND P0, PT, RZ, UR4, PT ;  /* 0x00000004ff007c0c */ /* 0x000fc8000bf05070 */
[----:B------:R-:W-:-:S13]  /*10c0*/  ISETP.NE.AND.EX P0, PT, RZ, UR5, PT, P0 ;  /* 0x00000005ff007c0c */ /* 0x000fda000bf05300 */
[----:B------:R-:W-:Y:S05]  /*10d0*/  @!P0 BRA `(.L_x_16) ;  /* 0x00000000000c8947 */ /* 0x000fea0003800000 */
[----:B------:R-:W2:Y:S02]  /*10e0*/  LDC.64 R26, c[0x0][0x590] ;  /* 0x00016400ff1a7b82 */ /* 0x000ea40000000a00 */
[----:B--2---:R2:W5:Y:S01]  /*10f0*/  LDG.E R26, desc[UR36][R26.64] ;  /* 0x000000241a1a7981 */ /* 0x004562000c1e1900 */
[----:B------:R-:W-:Y:S05]  /*1100*/  BRA `(.L_x_15) ;  /* 0x0000000000087947 */ /* 0x000fea0003800000 */
.L_x_16:
[----:B------:R-:W-:Y:S02]  /*1110*/  ULDC UR4, c[0x0][0x584] ;  /* 0x0001610000047ab9 */ /* 0x000fe40000000800 */
[----:B------:R-:W-:-:S07]  /*1120*/  IMAD.U32 R26, RZ, RZ, UR4 ;  /* 0x00000004ff1a7e24 */ /* 0x000fce000f8e00ff */
.L_x_15:
[----:B------:R-:W-:-:S13]  /*1130*/  LOP3.LUT P0, RZ, R0, 0xff, RZ, 0xc0, !PT ;  /* 0x000000ff00ff7812 */ /* 0x000fda000780c0ff */
[----:B------:R-:W-:Y:S05]  /*1140*/  @!P0 EXIT ;  /* 0x000000000000894d */ /* 0x000fea0003800000 */
[----:B------:R-:W-:Y:S01]  /*1150*/  ULDC UR4, c[0x0][0x28c] ;  /* 0x0000a30000047ab9 */ /* 0x000fe20000000800 */
[----:B------:R-:W-:Y:S01]  /*1160*/  LOP3.LUT R48, R17, 0x1, RZ, 0xfc, !PT ;  /* 0x0000000111307812 */ /* 0x000fe200078efcff */
[----:B------:R-:W-:Y:S01]  /*1170*/  UIADD3 UR4, UR4, 0xff, URZ ;  /* 0x000000ff04047890 */ /* 0x000fe2000fffe03f */
[----:B------:R-:W-:Y:S01]  /*1180*/  UMOV UR38, URZ ;  /* 0x0000003f00267c82 */ /* 0x000fe20008000000 */
[----:B------:R-:W-:Y:S02]  /*1190*/  UMOV UR39, URZ ;  /* 0x0000003f00277c82 */ /* 0x000fe40008000000 */
[----:B------:R-:W-:-:S04]  /*11a0*/  USHF.R.S32.HI UR5, URZ, 0x1f, UR4 ;  /* 0x0000001f3f057899 */ /* 0x000fc80008011404 */
[----:B------:R-:W-:-:S04]  /*11b0*/  ULEA.HI UR5, UR5, UR4, URZ, 0x8 ;  /* 0x0000000405057291 */ /* 0x000fc8000f8f403f */
[----:B------:R-:W-:-:S12]  /*11c0*/  USHF.R.S32.HI UR40, URZ, 0x8, UR5 ;  /* 0x000000083f287899 */ /* 0x000fd80008011405 */
.L_x_56:
[----:B------:R-:W-:Y:S01]  /*11d0*/  LOP3.LUT R0, R16, 0x80, RZ, 0xc0, !PT ;  /* 0x0000008010007812 */ /* 0x000fe200078ec0ff */
[----:B---3--:R-:W3:Y:S01]  /*11e0*/  S2UR UR7, SR_CgaCtaId ;  /* 0x00000000000779c3 */ /* 0x008ee20000008800 */
[----:B------:R-:W-:Y:S02]  /*11f0*/  UMOV UR6, 0x400 ;  /* 0x0000040000067882 */ /* 0x000fe40000000000 */
[----:B------:R-:W-:-:S06]  /*1200*/  SHF.R.U32.HI R0, RZ, 0x7, R0 ;  /* 0x00000007ff007819 */ /* 0x000fcc0000011600 */
[----:B----4-:R-:W4:Y:S01]  /*1210*/  SHFL.IDX PT, R0, R0, RZ, 0x1f ;  /* 0x00001fff00007589 */ /* 0x010f2200000e0000 */
[----:B---3--:R-:W-:Y:S01]  /*1220*/  ULEA UR6, UR7, UR6, 0x18 ;  /* 0x0000000607067291 */ /* 0x008fe2000f8ec03f */
[----:B----4-:R-:W-:-:S13]  /*1230*/  R2UR UR4, R0 ;  /* 0x00000000000472ca */ /* 0x010fda00000e0000 */
[----:B------:R-:W-:-:S04]  /*1240*/  ULEA.HI UR5, UR4, UR4, URZ, 0x1 ;  /* 0x0000000404057291 */ /* 0x000fc8000f8f083f */
[----:B------:R-:W-:-:S04]  /*1250*/  ULOP3.LUT UR5, UR5, 0x7fffe, URZ, 0xc0, !UPT ;  /* 0x0007fffe05057892 */ /* 0x000fc8000f8ec03f */
[----:B------:R-:W-:-:S03]  /*1260*/  UIADD3 UR5, UR4, -UR5, URZ ;  /* 0x8000000504057290 */ /* 0x000fc6000fffe03f */
[----:B------:R-:W-:Y:S01]  /*1270*/  ULDC UR4, c[0x0][0x28c] ;  /* 0x0000a30000047ab9 */ /* 0x000fe20000000800 */
[----:B------:R-:W-:Y:S01]  /*1280*/  ULEA UR5, UR5, UR6, 0xd ;  /* 0x0000000605057291 */ /* 0x000fe2000f8e683f */
[----:B------:R-:W-:-:S03]  /*1290*/  ISETP.LT.AND P0, PT, RZ, UR4, PT ;  /* 0x00000004ff007c0c */ /* 0x000fc6000bf01270 */
[----:B------:R-:W-:-:S04]  /*12a0*/  UIADD3 UR5, UR5, 0x100, URZ ;  /* 0x0000010005057890 */ /* 0x000fc8000fffe03f */
[----:B------:R-:W-:-:S04]  /*12b0*/  USHF.R.U32.HI UR5, URZ, 0x4, UR5 ;  /* 0x000000043f057899 */ /* 0x000fc80008011605 */
[----:B------:R-:W-:Y:S02]  /*12c0*/  ULOP3.LUT UR41, UR5, 0x3fff, URZ, 0xc0, !UPT ;  /* 0x00003fff05297892 */ /* 0x000fe4000f8ec03f */
[----:B------:R-:W-:Y:S10]  /*12d0*/  @P0 BRA `(.L_x_17) ;  /* 0x0000000000400947 */ /* 0x000ff40003800000 */
[----:B------:R-:W-:Y:S01]  /*12e0*/  MOV R0, 0x0 ;  /* 0x0000000000007802 */ /* 0x000fe20000000f00 */
[----:B------:R-:W-:Y:S01]  /*12f0*/  ULDC.64 UR4, c[0x4][0x68] ;  /* 0x01001a0000047ab9 */ /* 0x000fe20000000a00 */
[----:B------:R-:W-:Y:S01]  /*1300*/  ULDC.64 UR6, c[0x4][0x8] ;  /* 0x0100020000067ab9 */ /* 0x000fe20000000a00 */
[----:B------:R-:W-:Y:S01]  /*1310*/  IMAD.U32 R4, RZ, RZ, UR4 ;  /* 0x00000004ff047e24 */ /* 0x000fe2000f8e00ff */
[----:B01----:R0:W1:Y:S01]  /*1320*/  LDC.64 R2, c[0x4][R0] ;  /* 0x0100000000027b82 */ /* 0x0030620000000a00 */
[----:B------:R-:W-:Y:S01]  /*1330*/  IMAD.U32 R5, RZ, RZ, UR5 ;  /* 0x00000005ff057e24 */ /* 0x000fe2000f8e00ff */
[----:B------:R-:W-:Y:S01]  /*1340*/  ULDC.64 UR4, c[0x4][0x70] ;  /* 0x01001c0000047ab9 */ /* 0x000fe20000000a00 */
[----:B------:R-:W-:Y:S02]  /*1350*/  IMAD.U32 R10, RZ, RZ, UR6 ;  /* 0x00000006ff0a7e24 */ /* 0x000fe4000f8e00ff */
[----:B------:R-:W-:Y:S02]  /*1360*/  IMAD.U32 R6, RZ, RZ, UR4 ;  /* 0x00000004ff067e24 */ /* 0x000fe4000f8e00ff */
[----:B------:R-:W-:-:S02]  /*1370*/  IMAD.U32 R7, RZ, RZ, UR5 ;  /* 0x00000005ff077e24 */ /* 0x000fc4000f8e00ff */
[----:B------:R-:W-:Y:S02]  /*1380*/  IMAD.U32 R11, RZ, RZ, UR7 ;  /* 0x00000007ff0b7e24 */ /* 0x000fe4000f8e00ff */
[----:B------:R-:W-:Y:S02]  /*1390*/  IMAD.MOV.U32 R8, RZ, RZ, 0x1e1 ;  /* 0x000001e1ff087424 */ /* 0x000fe400078e00ff */
[----:B------:R-:W-:Y:S02]  /*13a0*/  IMAD.MOV.U32 R12, RZ, RZ, 0x1 ;  /* 0x00000001ff0c7424 */ /* 0x000fe400078e00ff */
[----:B0-----:R-:W-:-:S07]  /*13b0*/  IMAD.MOV.U32 R13, RZ, RZ, RZ ;  /* 0x000000ffff0d7224 */ /* 0x001fce00078e00ff */
[----:B------:R-:W-:-:S07]  /*13c0*/  LEPC R20, `(.L_x_17) ;  /* 0x000000001014794e */ /* 0x000fce0000000000 */
[----:B-12--5:R-:W-:Y:S05]  /*13d0*/  CALL.ABS.NOINC R2 ;  /* 0x0000000002007343 */ /* 0x026fea0003c00000 */
.L_x_17:
[----:B------:R-:W-:-:S13]  /*13e0*/  ISETP.NE.AND P0, PT, R48, 0x3, PT ;  /* 0x000000033000780c */ /* 0x000fda0003f05270 */
[----:B------:R-:W-:Y:S05]  /*13f0*/  @!P0 BRA `(.L_x_18) ;  /* 0x0000000000048947 */ /* 0x000fea0003800000 */
[----:B------:R-:W-:Y:S01]  /*1400*/  BPT.TRAP 0x1 ;  /* 0x000000040000795c */ /* 0x000fe20000300000 */
.L_x_18:
[----:B------:R-:W3:Y:S01]  /*1410*/  S2UR UR5, SR_CgaCtaId ;  /* 0x00000000000579c3 */ /* 0x000ee20000008800 */
[----:B------:R-:W-:Y:S01]  /*1420*/  UMOV UR4, 0x400 ;  /* 0x0000040000047882 */ /* 0x000fe20000000000 */
[----:B------:R-:W-:Y:S02]  /*1430*/  IMAD.U32 R0, RZ, RZ, UR38 ;  /* 0x00000026ff007e24 */ /* 0x000fe4000f8e00ff */
[----:B01----:R-:W-:-:S03]  /*1440*/  IMAD.U32 R2, RZ, RZ, UR39 ;  /* 0x00000027ff027e24 */ /* 0x003fc6000f8e00ff */
[----:B------:R-:W-:Y:S01]  /*1450*/  SHF.L.U32 R0, R0, 0x1f, RZ ;  /* 0x0000001f00007819 */ /* 0x000fe200000006ff */
[----:B---3--:R-:W-:-:S06]  /*1460*/  ULEA UR4, UR5, UR4, 0x18 ;  /* 0x0000000405047291 */ /* 0x008fcc000f8ec03f */
[----:B------:R-:W-:-:S04]  /*1470*/  IMAD.U32 R5, RZ, RZ, UR4 ;  /* 0x00000004ff057e24 */ /* 0x000fc8000f8e00ff */
[----:B------:R-:W-:-:S04]  /*1480*/  IMAD R3, R2, 0x8, R5 ;  /* 0x0000000802037824 */ /* 0x000fc800078e0205 */
[----:B------:R0:W1:Y:S01]  /*1490*/  SYNCS.PHASECHK.TRANS64.TRYWAIT P1, [R3+URZ], R0 ;  /* 0x00000000030075a7 */ /* 0x000062000802017f */
[----:B------:R-:W-:Y:S05]  /*14a0*/  @!P0 BRA `(.L_x_19) ;  /* 0x0000000000048947 */ /* 0x000fea0003800000 */
[----:B------:R-:W-:Y:S01]  /*14b0*/  BPT.TRAP 0x1 ;  /* 0x000000040000795c */ /* 0x000fe20000300000 */
.L_x_19:
[----:B-1----:R-:W-:Y:S05]  /*14c0*/  @P1 BRA `(.L_x_20) ;  /* 0x0000000000081947 */ /* 0x002fea0003800000 */
[----:B------:R-:W1:Y:S02]  /*14d0*/  SYNCS.PHASECHK.TRANS64.TRYWAIT P1, [R3+URZ], R0 ;  /* 0x00000000030075a7 */ /* 0x000e64000802017f */
[----:B-1----:R-:W-:Y:S05]  /*14e0*/  @!P1 BRA `(.L_x_21) ;  /* 0x0000003800b89947 */ /* 0x002fea0003800000 */
.L_x_20:
[----:B------:R-:W-:-:S04]  /*14f0*/  UISETP.LT.AND UP0, UPT, UR40, 0x1, UPT ;  /* 0x000000012800788c */ /* 0x000fc8000bf01270 */
[----:B------:R-:W-:-:S06]  /*1500*/  USEL UR4, UR40, 0x1, UP0 ;  /* 0x0000000128047887 */ /* 0x000fcc0008000000 */
[----:B01----:R-:W-:Y:S01]  /*1510*/  IMAD.U32 R0, RZ, RZ, UR4 ;  /* 0x00000004ff007e24 */ /* 0x003fe2000f8e00ff */
[----:B------:R-:W-:Y:S05]  /*1520*/  WARPSYNC.ALL ;  /* 0x0000000000007948 */ /* 0x000fea0003800000 */
[----:B------:R-:W-:-:S04]  /*1530*/  IADD3 R0, -R0, UR40, RZ ;  /* 0x0000002800007c10 */ /* 0x000fc8000fffe1ff */
[----:B------:R-:W-:Y:S02]  /*1540*/  ISETP.GE.AND P1, PT, R0, 0x1, PT ;  /* 0x000000010000780c */ /* 0x000fe40003f26270 */
[----:B------:R-:W-:Y:S01]  /*1550*/  R2UR UR4, R5 ;  /* 0x00000000050472ca */ /* 0x000fe200000e0000 */
[----:B------:R-:W-:Y:S01]  /*1560*/  WARPGROUP.ARRIVE ;  /* 0x00000000000079c5 */ /* 0x000fe20000000000 */
[----:B------:R-:W-:Y:S01]  /*1570*/  UMOV UR9, 0x40000040 ;  /* 0x4000004000097882 */ /* 0x000fe20000000000 */
[----:B------:R-:W-:Y:S01]  /*1580*/  UMOV UR11, 0x40000000 ;  /* 0x40000000000b7882 */ /* 0x000fe20000000000 */
[----:B------:R-:W-:Y:S01]  /*1590*/  UMOV UR13, 0x40000040 ;  /* 0x40000040000d7882 */ /* 0x000fe20000000000 */
[----:B------:R-:W-:-:S08]  /*15a0*/  UMOV UR15, UR11 ;  /* 0x0000000b000f7c82 */ /* 0x000fd00008000000 */
[----:B------:R-:W-:-:S04]  /*15b0*/  UIADD3 UR4, UR4, 0x30100, URZ ;  /* 0x0003010004047890 */ /* 0x000fc8000fffe03f */
[----:B------:R-:W-:-:S04]  /*15c0*/  USHF.R.U32.HI UR4, URZ, 0x4, UR4 ;  /* 0x000000043f047899 */ /* 0x000fc80008011604 */
[----:B------:R-:W-:Y:S02]  /*15d0*/  ULOP3.LUT UR5, UR4, 0x3fff, URZ, 0xc0, !UPT ;  /* 0x00003fff04057892 */ /* 0x000fe4000f8ec03f */
[----:B------:R-:W-:Y:S02]  /*15e0*/  ULOP3.LUT UR4, UR41, 0x10000, URZ, 0xfc, !UPT ;  /* 0x0001000029047892 */ /* 0x000fe4000f8efc3f */
[----:B------:R-:W-:Y:S02]  /*15f0*/  ULOP3.LUT UR5, UR5, 0x10000, URZ, 0xfc, !UPT ;  /* 0x0001000005057892 */ /* 0x000fe4000f8efc3f */
[----:B------:R-:W-:Y:S02]  /*1600*/  ULEA UR8, UR39, UR4, 0xc ;  /* 0x0000000427087291 */ /* 0x000fe4000f8e603f */
[----:B------:R-:W-:Y:S02]  /*1610*/  ULEA UR6, UR39, UR5, 0x7 ;  /* 0x0000000527067291 */ /* 0x000fe4000f8e383f */
[----:B------:R-:W-:-:S02]  /*1620*/  UIADD3 UR12, UR8, 0x400, URZ ;  /* 0x00000400080c7890 */ /* 0x000fc4000fffe03f */
[----:B------:R-:W-:-:S03]  /*1630*/  UIADD3 UR7, UR8, 0x402, URZ ;  /* 0x0000040208077890 */ /* 0x000fc6000fffe03f */
[----:B------:R-:W-:Y:S02]  /*1640*/  UMOV UR10, UR6 ;  /* 0x00000006000a7c82 */ /* 0x000fe40008000000 */
[----:B------:R-:W-:Y:S01]  /*1650*/  IGMMA.64x8x32.S8.S8 R28, gdesc[UR8], RZ, !UPT, gsb0 ;  /* 0x00000000081c79f1 */ /* 0x000fe2000c0410ff */
[----:B------:R-:W-:Y:S01]  /*1660*/  UMOV UR14, UR10 ;  /* 0x0000000a000e7c82 */ /* 0x000fe20008000000 */
[----:B------:R-:W-:Y:S01]  /*1670*/  UIADD3 UR10, UR6, 0x46, URZ ;  /* 0x00000046060a7890 */ /* 0x000fe2000fffe03f */
[----:B------:R-:W-:Y:S01]  /*1680*/  UMOV UR9, 0x40000040 ;  /* 0x4000004000097882 */ /* 0x000fe20000000000 */
[----:B------:R-:W-:Y:S01]  /*1690*/  UMOV UR11, 0x40000000 ;  /* 0x40000000000b7882 */ /* 0x000fe20000000000 */
[----:B------:R-:W-:Y:S02]  /*16a0*/  WARPGROUP.DEPBAR.LE gsb0, 0x0 ;  /* 0x00008000000079c5 */ /* 0x000fe40000010000 */
[----:B------:R-:W-:-:S06]  /*16b0*/  WARPGROUP.ARRIVE ;  /* 0x00000000000079c5 */ /* 0x000fcc0000000000 */
[----:B------:R-:W-:Y:S01]  /*16c0*/  IGMMA.64x8x32.S8.S8 R32, gdesc[UR12], RZ, !UPT, gsb0 ;  /* 0x000000000c2079f1 */ /* 0x000fe2000c0410ff */
[----:B------:R-:W-:Y:S02]  /*16d0*/  UIADD3 UR12, UR8, 0x2, URZ ;  /* 0x00000002080c7890 */ /* 0x000fe4000fffe03f */
[----:B------:R-:W-:Y:S01]  /*16e0*/  UIADD3 UR14, UR6, 0x2, URZ ;  /* 0x00000002060e7890 */ /* 0x000fe2000fffe03f */
[----:B------:R-:W-:Y:S01]  /*16f0*/  UMOV UR13, 0x40000040 ;  /* 0x40000040000d7882 */ /* 0x000fe20000000000 */
[----:B------:R-:W-:Y:S01]  /*1700*/  UMOV UR15, 0x40000000 ;  /* 0x40000000000f7882 */ /* 0x000fe20000000000 */
[----:B------:R-:W-:Y:S02]  /*1710*/  WARPGROUP.DEPBAR.LE gsb0, 0x0 ;  /* 0x00008000000079c5 */ /* 0x000fe40000010000 */
[----:B------:R-:W-:-:S06]  /*1720*/  WARPGROUP.ARRIVE ;  /* 0x00000000000079c5 */ /* 0x000fcc0000000000 */
[----:B------:R-:W-:Y:S01]  /*1730*/  IGMMA.64x8x32.S8.S8 R28, gdesc[UR12], R28, gsb0 ;  /* 0x000000000c1c79f1 */ /* 0x000fe2000804101c */
[----:B------:R-:W-:Y:S01]  /*1740*/  UMOV UR12, UR7 ;  /* 0x00000007000c7c82 */ /* 0x000fe20008000000 */
[----:B------:R-:W-:Y:S01]  /*1750*/  UMOV UR13, 0x40000040 ;  /* 0x40000040000d7882 */ /* 0x000fe20000000000 */
[----:B------:R-:W-:Y:S01]  /*1760*/  UIADD3 UR7, UR8, 0x404, URZ ;  /* 0x0000040408077890 */ /* 0x000fe2000fffe03f */
[----:B------:R-:W-:Y:S02]  /*1770*/  WARPGROUP.DEPBAR.LE gsb0, 0x0 ;  /* 0x00008000000079c5 */ /* 0x000fe40000010000 */
[----:B------:R-:W-:-:S06]  /*1780*/  WARPGROUP.ARRIVE ;  /* 0x00000000000079c5 */ /* 0x000fcc0000000000 */
[----:B------:R-:W-:Y:S01]  /*1790*/  IGMMA.64x8x32.S8.S8 R32, gdesc[UR12], R32, gsb0 ;  /* 0x000000000c2079f1 */ /* 0x000fe20008041020 */
        /* <DEDUP_REMOVED lines=56> */
[----:B------:R-:W-:Y:S01]  /*1b20*/  UIADD3 UR6, UR8, 0xc06, URZ ;  /* 0x00000c0608067890 */ /* 0x000fe2000fffe03f */
[----:B------:R-:W-:Y:S02]  /*1b30*/  WARPGROUP.DEPBAR.LE gsb0, 0x0 ;  /* 0x00008000000079c5 */ /* 0x000fe40000010000 */
[----:B------:R-:W-:-:S06]  /*1b40*/  WARPGROUP.ARRIVE ;  /* 0x00000000000079c5 */ /* 0x000fcc0000000000 */
[----:B------:R-:W-:Y:S01]  /*1b50*/  IGMMA.64x8x32.S8.S8 R28, gdesc[UR12], R28, gsb0 ;  /* 0x000000000c1c79f1 */ /* 0x000fe2000804101c */
[----:B------:R-:W-:Y:S01]  /*1b60*/  UMOV UR12, UR7 ;  /* 0x00000007000c7c82 */ /* 0x000fe20008000000 */
[----:B------:R-:W-:Y:S01]  /*1b70*/  UMOV UR13, 0x40000040 ;  /* 0x40000040000d7882 */ /* 0x000fe20000000000 */
[----:B------:R-:W-:-:S07]  /*1b80*/  UIADD3 UR7, UR8, 0x806, URZ ;  /* 0x0000080608077890 */ /* 0x000fce000fffe03f */
[----:B------:R-:W-:Y:S01]  /*1b90*/  UMOV UR8, UR7 ;  /* 0x0000000700087c82 */ /* 0x000fe20008000000 */
[----:B------:R-:W-:Y:S02]  /*1ba0*/  WARPGROUP.DEPBAR.LE gsb0, 0x0 ;  /* 0x00008000000079c5 */ /* 0x000fe40000010000 */
[----:B------:R-:W-:-:S06]  /*1bb0*/  WARPGROUP.ARRIVE ;  /* 0x00000000000079c5 */ /* 0x000fcc0000000000 */
[----:B------:R-:W-:Y:S03]  /*1bc0*/  IGMMA.64x8x32.S8.S8 R32, gdesc[UR12], R32, gsb0 ;  /* 0x000000000c2079f1 */ /* 0x000fe60008041020 */
[----:B------:R-:W-:Y:S02]  /*1bd0*/  WARPGROUP.DEPBAR.LE gsb0, 0x0 ;  /* 0x00008000000079c5 */ /* 0x000fe40000010000 */
[----:B------:R-:W-:-:S06]  /*1be0*/  WARPGROUP.ARRIVE ;  /* 0x00000000000079c5 */ /* 0x000fcc0000000000 */
[----:B------:R-:W-:Y:S01]  /*1bf0*/  IGMMA.64x8x32.S8.S8 R28, gdesc[UR8], R28, gsb0 ;  /* 0x00000000081c79f1 */ /* 0x000fe2000804101c */
[----:B------:R-:W-:Y:S01]  /*1c00*/  UMOV UR8, UR6 ;  /* 0x0000000600087c82 */ /* 0x000fe20008000000 */
[----:B------:R-:W-:Y:S01]  /*1c10*/  UMOV UR9, 0x40000040 ;  /* 0x4000004000097882 */ /* 0x000fe20000000000 */
[----:B------:R-:W-:Y:S02]  /*1c20*/  WARPGROUP.DEPBAR.LE gsb0, 0x0 ;  /* 0x00008000000079c5 */ /* 0x000fe40000010000 */
[----:B------:R-:W-:-:S06]  /*1c30*/  WARPGROUP.ARRIVE ;  /* 0x00000000000079c5 */ /* 0x000fcc0000000000 */
[----:B------:R-:W-:Y:S03]  /*1c40*/  IGMMA.64x8x32.S8.S8 R32, gdesc[UR8], R32, gsb0 ;  /* 0x00000000082079f1 */ /* 0x000fe60008041020 */
[----:B------:R-:W-:Y:S02]  /*1c50*/  WARPGROUP.DEPBAR.LE gsb0, 0x0 ;  /* 0x00008000000079c5 */ /* 0x000fe40000010000 */
[----:B------:R-:W-:Y:S05]  /*1c60*/  @!P1 BRA `(.L_x_22) ;  /* 0x0000000800549947 */ /* 0x000fea0003800000 */
[----:B------:R-:W-:Y:S02]  /*1c70*/  UIADD3 UR6, UR39, 0x1, URZ ;  /* 0x0000000127067890 */ /* 0x000fe4000fffe03f */
[----:B------:R-:W-:Y:S02]  /*1c80*/  IMAD.U32 R2, RZ, RZ, UR39 ;  /* 0x00000027ff027e24 */ /* 0x000fe4000f8e00ff */
[----:B------:R-:W-:-:S04]  /*1c90*/  UISETP.NE.AND UP0, UPT, UR6, 0x3, UPT ;  /* 0x000000030600788c */ /* 0x000fc8000bf05270 */
[----:B------:R-:W-:Y:S02]  /*1ca0*/  USEL UR7, URZ, 0x1, UP0 ;  /* 0x000000013f077887 */ /* 0x000fe40008000000 */
[----:B------:R-:W-:Y:S02]  /*1cb0*/  USEL UR6, UR6, URZ, UP0 ;  /* 0x0000003f06067287 */ /* 0x000fe40008000000 */
[----:B------:R-:W-:-:S06]  /*1cc0*/  ULOP3.LUT UR7, UR38, UR7, URZ, 0x3c, !UPT ;  /* 0x0000000726077292 */ /* 0x000fcc000f8e3c3f */
[----:B------:R-:W-:-:S07]  /*1cd0*/  IMAD.U32 R6, RZ, RZ, UR7 ;  /* 0x00000007ff067e24 */ /* 0x000fce000f8e00ff */
.L_x_29:
[----:B------:R-:W-:Y:S05]  /*1ce0*/  @!P0 BRA `(.L_x_23) ;  /* 0x0000000000048947 */ /* 0x000fea0003800000 */
[----:B------:R-:W-:Y:S01]  /*1cf0*/  BPT.TRAP 0x1 ;  /* 0x000000040000795c */ /* 0x000fe20000300000 */
.L_x_23:
[----:B------:R-:W0:Y:S01]  /*1d00*/  S2UR UR8, SR_CgaCtaId ;  /* 0x00000000000879c3 */ /* 0x000e220000008800 */
[----:B------:R-:W-:Y:S01]  /*1d10*/  UMOV UR7, 0x400 ;  /* 0x0000040000077882 */ /* 0x000fe20000000000 */
[----:B------:R-:W-:Y:S01]  /*1d20*/  IMAD.U32 R4, RZ, RZ, UR6 ;  /* 0x00000006ff047e24 */ /* 0x000fe2000f8e00ff */
[----:B------:R-:W-:Y:S01]  /*1d30*/  SHF.L.U32 R3, R6, 0x1f, RZ ;  /* 0x0000001f06037819 */ /* 0x000fe200000006ff */
[----:B0-----:R-:W-:-:S06]  /*1d40*/  ULEA UR7, UR8, UR7, 0x18 ;  /* 0x0000000708077291 */ /* 0x001fcc000f8ec03f */
[----:B------:R-:W-:-:S04]  /*1d50*/  IMAD.U32 R5, RZ, RZ, UR7 ;  /* 0x00000007ff057e24 */ /* 0x000fc8000f8e00ff */
[----:B------:R-:W-:-:S04]  /*1d60*/  IMAD R4, R4, 0x8, R5 ;  /* 0x0000000804047824 */ /* 0x000fc800078e0205 */
[----:B------:R0:W1:Y:S01]  /*1d70*/  SYNCS.PHASECHK.TRANS64.TRYWAIT P1, [R4+URZ], R3 ;  /* 0x00000003040075a7 */ /* 0x000062000802017f */
[----:B------:R-:W-:Y:S05]  /*1d80*/  @!P0 BRA `(.L_x_24) ;  /* 0x0000000000048947 */ /* 0x000fea0003800000 */
[----:B------:R-:W-:Y:S01]  /*1d90*/  BPT.TRAP 0x1 ;  /* 0x000000040000795c */ /* 0x000fe20000300000 */
.L_x_24:
[----:B-1----:R-:W-:Y:S05]  /*1da0*/  @P1 BRA `(.L_x_25) ;  /* 0x0000000000081947 */ /* 0x002fea0003800000 */
[----:B------:R-:W1:Y:S02]  /*1db0*/  SYNCS.PHASECHK.TRANS64.TRYWAIT P1, [R4+URZ], R3 ;  /* 0x00000003040075a7 */ /* 0x000e64000802017f */
[----:B-1----:R-:W-:Y:S05]  /*1dc0*/  @!P1 BRA `(.L_x_26) ;  /* 0x0000003000949947 */ /* 0x002fea0003800000 */
.L_x_25:
[----:B------:R-:W-:Y:S01]  /*1dd0*/  ULEA UR10, UR6, UR5, 0x7 ;  /* 0x00000005060a7291 */ /* 0x000fe2000f8e383f */
[----:B------:R-:W-:Y:S01]  /*1de0*/  WARPGROUP.ARRIVE ;  /* 0x00000000000079c5 */ /* 0x000fe20000000000 */
[----:B------:R-:W-:Y:S01]  /*1df0*/  ULEA UR8, UR6, UR4, 0xc ;  /* 0x0000000406087291 */ /* 0x000fe2000f8e603f */
[----:B------:R-:W-:Y:S01]  /*1e00*/  UMOV UR11, 0x40000000 ;  /* 0x40000000000b7882 */ /* 0x000fe20000000000 */
[----:B------:R-:W-:Y:S02]  /*1e10*/  UMOV UR9, 0x40000040 ;  /* 0x4000004000097882 */ /* 0x000fe40000000000 */
[----:B------:R-:W-:Y:S01]  /*1e20*/  UIADD3 UR12, UR8, 0x400, URZ ;  /* 0x00000400080c7890 */ /* 0x000fe2000fffe03f */
[----:B------:R-:W-:Y:S01]  /*1e30*/  UMOV UR14, UR10 ;  /* 0x0000000a000e7c82 */ /* 0x000fe20008000000 */
[----:B------:R-:W-:Y:S01]  /*1e40*/  UMOV UR15, UR11 ;  /* 0x0000000b000f7c82 */ /* 0x000fe20008000000 */
[----:B------:R-:W-:Y:S02]  /*1e50*/  UMOV UR13, 0x40000040 ;  /* 0x40000040000d7882 */ /* 0x000fe40000000000 */
[----:B------:R-:W-:Y:S01]  /*1e60*/  IGMMA.64x8x32.S8.S8 R28, gdesc[UR8], R28, gsb0 ;  /* 0x00000000081c79f1 */ /* 0x000fe2000804101c */
[----:B------:R-:W-:Y:S01]  /*1e70*/  UIADD3 UR7, UR8, 0x402, URZ ;  /* 0x0000040208077890 */ /* 0x000fe2000fffe03f */
[----:B------:R-:W-:Y:S01]  /*1e80*/  UMOV UR11, 0x40000000 ;  /* 0x40000000000b7882 */ /* 0x000fe20000000000 */
[----:B------:R-:W-:Y:S01]  /*1e90*/  UMOV UR9, 0x40000040 ;  /* 0x4000004000097882 */ /* 0x000fe20000000000 */
[----:B------:R-:W-:-:S02]  /*1ea0*/  WARPGROUP.DEPBAR.LE gsb0, 0x0 ;  /* 0x00008000000079c5 */ /* 0x000fc40000010000 */
        /* <DEDUP_REMOVED lines=81> */
[----:B------:R-:W-:-:S03]  /*23c0*/  UIADD3 UR12, UR8, 0xc06, URZ ;  /* 0x00000c06080c7890 */ /* 0x000fc6000fffe03f */
[----:B------:R-:W-:Y:S01]  /*23d0*/  UMOV UR8, UR7 ;  /* 0x0000000700087c82 */ /* 0x000fe20008000000 */
        /* <DEDUP_REMOVED lines=10> */
[----:B------:R-:W-:Y:S01]  /*2480*/  BPT.TRAP 0x1 ;  /* 0x000000040000795c */ /* 0x000fe20000300000 */
.L_x_27:
[----:B------:R-:W-:-:S13]  /*2490*/  ISETP.NE.AND P1, PT, R24, RZ, PT ;  /* 0x000000ff1800720c */ /* 0x000fda0003f25270 */
[----:B01----:R-:W-:-:S04]  /*24a0*/  @P1 IMAD R3, R2, 0x8, R5 ;  /* 0x0000000802031824 */ /* 0x003fc800078e0205 */
[----:B------:R-:W-:-:S05]  /*24b0*/  @P1 VIADD R4, R3, 0x18 ;  /* 0x0000001803041836 */ /* 0x000fca0000000000 */
[----:B------:R-:W-:-:S04]  /*24c0*/  @P1 PRMT R4, R23, 0x654, R4 ;  /* 0x0000065417041816 */ /* 0x000fc80000000004 */
[----:B------:R0:W-:Y:S01]  /*24d0*/  @P1 SYNCS.ARRIVE.TRANS64.RED.A1T0 RZ, [R4+URZ], RZ ;  /* 0x000000ff04ff19a7 */ /* 0x0001e2000810043f */
[----:B------:R-:W-:-:S13]  /*24e0*/  ISETP.GT.U32.AND P1, PT, R17, 0x1, PT ;  /* 0x000000011100780c */ /* 0x000fda0003f24070 */
[----:B0-----:R-:W-:Y:S05]  /*24f0*/  @P1 BRA `(.L_x_28) ;  /* 0x0000000000041947 */ /* 0x001fea0003800000 */
[----:B------:R-:W-:Y:S01]  /*2500*/  BPT.TRAP 0x1 ;  /* 0x000000040000795c */ /* 0x000fe20000300000 */
.L_x_28:
[----:B------:R-:W-:Y:S01]  /*2510*/  UIADD3 UR6, UR6, 0x1, URZ ;  /* 0x0000000106067890 */ /* 0x000fe2000fffe03f */
[----:B------:R-:W-:Y:S01]  /*2520*/  ISETP.GT.AND P2, PT, R0, 0x1, PT ;  /* 0x000000010000780c */ /* 0x000fe20003f44270 */
[----:B------:R-:W-:Y:S02]  /*2530*/  VIADD R2, R2, 0x1 ;  /* 0x0000000102027836 */ /* 0x000fe40000000000 */
[----:B------:R-:W-:Y:S01]  /*2540*/  UISETP.NE.AND UP0, UPT, UR6, 0x3, UPT ;  /* 0x000000030600788c */ /* 0x000fe2000bf05270 */
[----:B------:R-:W-:Y:S02]  /*2550*/  VIADD R0, R0, 0xffffffff ;  /* 0xffffffff00007836 */ /* 0x000fe40000000000 */
[C---:B------:R-:W-:Y:S01]  /*2560*/  ISETP.NE.AND P1, PT, R2.reuse, 0x3, PT ;  /* 0x000000030200780c */ /* 0x040fe20003f25270 */
[----:B------:R-:W-:Y:S02]  /*2570*/  USEL UR7, URZ, 0x1, UP0 ;  /* 0x000000013f077887 */ /* 0x000fe40008000000 */
[----:B------:R-:W-:Y:S01]  /*2580*/  USEL UR6, UR6, URZ, UP0 ;  /* 0x0000003f06067287 */ /* 0x000fe20008000000 */
[----:B------:R-:W-:-:S03]  /*2590*/  SEL R2, R2, RZ, P1 ;  /* 0x000000ff02027207 */ /* 0x000fc60000800000 */
[----:B------:R-:W-:Y:S01]  /*25a0*/  LOP3.LUT R6, R6, UR7, RZ, 0x3c, !PT ;  /* 0x0000000706067c12 */ /* 0x000fe2000f8e3cff */
[----:B------:R-:W-:Y:S07]  /*25b0*/  @P2 BRA `(.L_x_29) ;  /* 0xfffffff400c82947 */ /* 0x000fee000383ffff */
.L_x_22:
[----:B------:R-:W0:Y:S02]  /*25c0*/  LDC R0, c[0x0][0x28c] ;  /* 0x0000a300ff007b82 */ /* 0x000e240000000800 */
[----:B0-----:R-:W-:-:S13]  /*25d0*/  ISETP.GE.AND P1, PT, R0, 0x1, PT ;  /* 0x000000010000780c */ /* 0x001fda0003f26270 */
[----:B------:R-:W-:Y:S05]  /*25e0*/  @!P1 BRA `(.L_x_30) ;  /* 0x0000000000509947 */ /* 0x000fea0003800000 */
[----:B------:R-:W-:Y:S05]  /*25f0*/  @!P0 BRA `(.L_x_31) ;  /* 0x0000000000048947 */ /* 0x000fea0003800000 */
[----:B------:R-:W-:Y:S01]  /*2600*/  BPT.TRAP 0x1 ;  /* 0x000000040000795c */ /* 0x000fe20000300000 */
.L_x_31:
[----:B------:R-:W-:Y:S01]  /*2610*/  ISETP.NE.AND P0, PT, R24, RZ, PT ;  /* 0x000000ff1800720c */ /* 0x000fe20003f05270 */
[----:B------:R-:W-:Y:S01]  /*2620*/  BSSY B0, `(.L_x_32) ;  /* 0x000000e000007945 */ /* 0x000fe20003800000 */
[----:B------:R-:W-:-:S11]  /*2630*/  ISETP.GT.U32.AND P1, PT, R17, 0x1, PT ;  /* 0x000000011100780c */ /* 0x000fd60003f24070 */
[----:B------:R-:W-:Y:S05]  /*2640*/  @!P0 BRA `(.L_x_33) ;  /* 0x00000000002c8947 */ /* 0x000fea0003800000 */
[----:B------:R-:W-:-:S04]  /*2650*/  UISETP.LT.AND UP0, UPT, UR40, 0x1, UPT ;  /* 0x000000012800788c */ /* 0x000fc8000bf01270 */
[----:B------:R-:W-:-:S04]  /*2660*/  USEL UR6, UR40, 0x1, UP0 ;  /* 0x0000000128067887 */ /* 0x000fc80008000000 */
[----:B------:R-:W-:-:S04]  /*2670*/  UIADD3 UR6, UR39, UR40, -UR6 ;  /* 0x0000002827067290 */ /* 0x000fc8000fffe806 */
[----:B------:R-:W-:-:S04]  /*2680*/  UIMAD.WIDE.U32 UR4, UR6, -0x55555555, URZ ;  /* 0xaaaaaaab060478a5 */ /* 0x000fc8000f8e003f */
[----:B------:R-:W-:-:S04]  /*2690*/  USHF.R.U32.HI UR4, URZ, 0x1, UR5 ;  /* 0x000000013f047899 */ /* 0x000fc80008011605 */
[----:B------:R-:W-:-:S06]  /*26a0*/  UIMAD UR6, UR4, -0x3, UR6 ;  /* 0xfffffffd040678a4 */ /* 0x000fcc000f8e0206 */
[----:B------:R-:W-:-:S04]  /*26b0*/  IMAD.U32 R0, RZ, RZ, UR6 ;  /* 0x00000006ff007e24 */ /* 0x000fc8000f8e00ff */
[----:B------:R-:W-:-:S04]  /*26c0*/  IMAD R0, R0, 0x8, R5 ;  /* 0x0000000800007824 */ /* 0x000fc800078e0205 */
[----:B------:R-:W-:-:S05]  /*26d0*/  VIADD R0, R0, 0x18 ;  /* 0x0000001800007836 */ /* 0x000fca0000000000 */
[----:B------:R-:W-:-:S04]  /*26e0*/  PRMT R0, R23, 0x654, R0 ;  /* 0x0000065417007816 */ /* 0x000fc80000000000 */
[----:B------:R0:W-:Y:S03]  /*26f0*/  SYNCS.ARRIVE.TRANS64.RED.A1T0 RZ, [R0+URZ], RZ ;  /* 0x000000ff00ff79a7 */ /* 0x0001e6000810043f */
.L_x_33:
[----:B------:R-:W-:Y:S05]  /*2700*/  BSYNC B0 ;  /* 0x0000000000007941 */ /* 0x000fea0003800000 */
.L_x_32:
[----:B------:R-:W-:Y:S05]  /*2710*/  @P1 BRA `(.L_x_30) ;  /* 0x0000000000041947 */ /* 0x000fea0003800000 */
[----:B------:R-:W-:Y:S01]  /*2720*/  BPT.TRAP 0x1 ;  /* 0x000000040000795c */ /* 0x000fe20000300000 */
.L_x_30:
[----:B------:R-:W1:Y:S01]  /*2730*/  LDC R4, c[0x0][0x288] ;  /* 0x0000a200ff047b82 */ /* 0x000e620000000800 */
[----:B------:R-:W-:Y:S01]  /*2740*/  LOP3.LUT R3, R16, 0x60, RZ, 0xc0, !PT ;  /* 0x0000006010037812 */ /* 0x000fe200078ec0ff */
[----:B------:R-:W-:Y:S01]  /*2750*/  IMAD.SHL.U32 R37, R37, 0x8, RZ ;  /* 0x0000000825257824 */ /* 0x000fe200078e00ff */
[--C-:B0-----:R-:W-:Y:S01]  /*2760*/  SHF.R.U32.HI R0, RZ, 0x2, R16.reuse ;  /* 0x00000002ff007819 */ /* 0x101fe20000011610 */
[----:B------:R-:W-:Y:S01]  /*2770*/  UIADD3 UR39, UR40, UR39, URZ ;  /* 0x0000002728277290 */ /* 0x000fe2000fffe03f */
[----:B------:R-:W-:Y:S01]  /*2780*/  SHF.R.U32.HI R11, RZ, 0x1, R3 ;  /* 0x00000001ff0b7819 */ /* 0x000fe20000011603 */
[----:B------:R-:W-:Y:S01]  /*2790*/  IMAD.SHL.U32 R13, R36, 0x100, RZ ;  /* 0x00000100240d7824 */ /* 0x000fe200078e00ff */
[----:B------:R-:W-:Y:S01]  /*27a0*/  SHF.R.U32.HI R5, RZ, 0x7, R16 ;  /* 0x00000007ff057819 */ /* 0x000fe20000011610 */
[----:B------:R-:W-:Y:S01]  /*27b0*/  UISETP.GT.U32.AND UP0, UPT, UR39, 0x2, UPT ;  /* 0x000000022700788c */ /* 0x000fe2000bf04070 */
[----:B------:R-:W-:Y:S01]  /*27c0*/  LOP3.LUT R3, R16, 0x3, RZ, 0xc0, !PT ;  /* 0x0000000310037812 */ /* 0x000fe200078ec0ff */
[----:B------:R-:W-:Y:S01]  /*27d0*/  ULDC UR7, c[0x0][0x284] ;  /* 0x0000a10000077ab9 */ /* 0x000fe20000000800 */
[----:B------:R-:W-:Y:S01]  /*27e0*/  LOP3.LUT R2, R0, 0x7, RZ, 0xc0, !PT ;  /* 0x0000000700027812 */ /* 0x000fe200078ec0ff */
[----:B------:R-:W-:Y:S01]  /*27f0*/  UISETP.LT.U32.AND UP0, UPT, UR40, 0x3, UP0 ;  /* 0x000000032800788c */ /* 0x000fe20008701070 */
[----:B------:R-:W-:Y:S01]  /*2800*/  LOP3.LUT R0, R5, 0x1, RZ, 0xc0, !PT ;  /* 0x0000000105007812 */ /* 0x000fe200078ec0ff */
[----:B------:R-:W-:Y:S01]  /*2810*/  UISETP.GE.U32.AND UP1, UPT, UR40, 0x3, UPT ;  /* 0x000000032800788c */ /* 0x000fe2000bf26070 */
[--C-:B------:R-:W-:Y:S01]  /*2820*/  IADD3 R5, RZ, -R11, -R2.reuse ;  /* 0x8000000bff057210 */ /* 0x100fe20007ffe802 */
[----:B------:R-:W-:Y:S01]  /*2830*/  ULDC.64 UR8, c[0x0][0x5d0] ;  /* 0x0001740000087ab9 */ /* 0x000fe20000000a00 */
[----:B------:R-:W-:Y:S01]  /*2840*/  SHF.R.S32.HI R38, RZ, 0x1f, R39 ;  /* 0x0000001fff267819 */ /* 0x000fe20000011427 */
[C---:B------:R-:W-:Y:S01]  /*2850*/  IMAD.SHL.U32 R9, R0.reuse, 0x40, RZ ;  /* 0x0000004000097824 */ /* 0x040fe200078e00ff */
[----:B------:R-:W-:Y:S01]  /*2860*/  UIMAD.WIDE.U32 UR4, UR39, -0x55555555, URZ ;  /* 0xaaaaaaab270478a5 */ /* 0x000fe2000f8e003f */
[----:B------:R-:W-:Y:S01]  /*2870*/  IMAD R0, R0, -0x40, R5 ;  /* 0xffffffc000007824 */ /* 0x000fe200078e0205 */
[----:B------:R-:W-:Y:S01]  /*2880*/  USEL UR6, URZ, 0x1, !UP0 ;  /* 0x000000013f067887 */ /* 0x000fe2000c000000 */
[----:B------:R-:W-:Y:S01]  /*2890*/  IMAD.WIDE R6, R36, 0x100, RZ ;  /* 0x0000010024067825 */ /* 0x000fe200078e02ff */
[----:B------:R-:W-:Y:S01]  /*28a0*/  LOP3.LUT R9, R9, 0x40, R2, 0xe2, !PT ;  /* 0x0000004009097812 */ /* 0x000fe200078ee202 */
[----:B------:R-:W-:Y:S01]  /*28b0*/  USHF.R.U32.HI UR4, URZ, 0x1, UR5 ;  /* 0x000000013f047899 */ /* 0x000fe20008011605 */
[----:B-1----:R-:W-:Y:S01]  /*28c0*/  ISETP.GE.AND P0, PT, R37, R4, PT ;  /* 0x000000042500720c */ /* 0x002fe20003f06270 */
[----:B------:R-:W-:Y:S01]  /*28d0*/  IMAD R8, R3, -0x2, R4 ;  /* 0xfffffffe03087824 */ /* 0x000fe200078e0204 */
[----:B------:R-:W-:Y:S01]  /*28e0*/  ULOP3.LUT UR38, UR38, UR6, URZ, 0x3c, !UPT ;  /* 0x0000000626267292 */ /* 0x000fe2000f8e3c3f */
[----:B------:R-:W-:Y:S01]  /*28f0*/  IMAD.SHL.U32 R4, R16, 0x2, RZ ;  /* 0x0000000210047824 */ /* 0x000fe200078e00ff */
[C---:B------:R-:W-:Y:S01]  /*2900*/  ISETP.GE.OR P0, PT, R13.reuse, UR7, P0 ;  /* 0x000000070d007c0c */ /* 0x040fe20008706670 */
[----:B------:R-:W-:Y:S01]  /*2910*/  IMAD R2, R38, UR8, RZ ;  /* 0x0000000826027c24 */ /* 0x000fe2000f8e02ff */
[----:B------:R-:W-:Y:S01]  /*2920*/  UIMAD UR39, UR4, -0x3, UR39 ;  /* 0xfffffffd042778a4 */ /* 0x000fe2000f8e0227 */
[----:B------:R-:W-:Y:S01]  /*2930*/  IADD3 R46, -R13, UR7, R0 ;  /* 0x000000070d2e7c10 */ /* 0x000fe2000fffe100 */
[----:B------:R-:W-:Y:S01]  /*2940*/  @UP1 ULOP3.LUT UR38, UR38, 0x1, UR4, 0x78, !UPT ;  /* 0x0000000126261892 */ /* 0x000fe2000f8e7804 */
[----:B------:R-:W-:Y:S01]  /*2950*/  LOP3.LUT R4, R37, 0x6, R4, 0xf8, !PT ;  /* 0x0000000625047812 */ /* 0x000fe200078ef804 */
[----:B------:R-:W-:Y:S01]  /*2960*/  IMAD R15, R39, UR9, R2 ;  /* 0x00000009270f7c24 */ /* 0x000fe2000f8e0202 */
[----:B------:R-:W-:Y:S01]  /*2970*/  LOP3.LUT R41, R6, R9, R11, 0xfe, !PT ;  /* 0x0000000906297212 */ /* 0x000fe200078efe0b */
[----:B------:R-:W-:Y:S01]  /*2980*/  IMAD.IADD R47, R8, 0x1, -R37 ;  /* 0x00000001082f7824 */ /* 0x000fe200078e0a25 */
[----:B------:R-:W-:Y:S01]  /*2990*/  SHF.R.S32.HI R5, RZ, 0x1f, R4 ;  /* 0x0000001fff057819 */ /* 0x000fe20000011404 */
[----:B------:R-:W-:-:S02]  /*29a0*/  IMAD.MOV.U32 R0, RZ, RZ, -0x1 ;  /* 0xffffffffff007424 */ /* 0x000fc400078e00ff */
[----:B------:R-:W-:-:S04]  /*29b0*/  IMAD.WIDE.U32 R2, R39, UR8, R4 ;  /* 0x0000000827027c25 */ /* 0x000fc8000f8e0004 */
[----:B------:R-:W-:Y:S01]  /*29c0*/  IMAD.IADD R3, R3, 0x1, R15 ;  /* 0x0000000103037824 */ /* 0x000fe200078e020f */
[----:B------:R-:W-:Y:S06]  /*29d0*/  @P0 BRA `(.L_x_34) ;  /* 0x0000000800700947 */ /* 0x000fec0003800000 */
[----:B------:R-:W0:Y:S01]  /*29e0*/  LDC.64 R36, c[0x0][0x5c8] ;  /* 0x00017200ff247b82 */ /* 0x000e220000000a00 */
[----:B------:R-:W-:Y:S01]  /*29f0*/  ULDC.64 UR4, c[0x0][0x5c0] ;  /* 0x0001700000047ab9 */ /* 0x000fe20000000a00 */
[----:B------:R-:W-:Y:S01]  /*2a00*/  BSSY B0, `(.L_x_34) ;  /* 0x0000099000007945 */ /* 0x000fe20003800000 */
[-C--:B0-----:R-:W-:Y:S02]  /*2a10*/  IMAD R8, R7, R36.reuse, RZ ;  /* 0x0000002407087224 */ /* 0x081fe400078e02ff */
[----:B------:R-:W-:-:S04]  /*2a20*/  IMAD.WIDE.U32 R2, R41, R36, R2 ;  /* 0x0000002429027225 */ /* 0x000fc800078e0002 */
[----:B------:R-:W-:Y:S01]  /*2a30*/  IMAD R9, R41, R37, R8 ;  /* 0x0000002529097224 */ /* 0x000fe200078e0208 */
[----:B------:R-:W-:Y:S01]  /*2a40*/  IADD3 R10, P0, R2, UR4, RZ ;  /* 0x00000004020a7c10 */ /* 0x000fe2000ff1e0ff */
[----:B------:R-:W-:Y:S02]  /*2a50*/  IMAD R15, R37, 0x78, RZ ;  /* 0x00000078250f7824 */ /* 0x000fe400078e02ff */
[----:B------:R-:W-:Y:S01]  /*2a60*/  IMAD.IADD R9, R3, 0x1, R9 ;  /* 0x0000000103097824 */ /* 0x000fe200078e0209 */
[----:B------:R-:W-:-:S04]  /*2a70*/  LEA R12, P1, R36, R10, 0x3 ;  /* 0x0000000a240c7211 */ /* 0x000fc800078218ff */
[----:B------:R-:W-:Y:S02]  /*2a80*/  IADD3.X R11, R9, UR5, RZ, P0, !PT ;  /* 0x00000005090b7c10 */ /* 0x000fe400087fe4ff */
[----:B-----5:R-:W-:Y:S02]  /*2a90*/  ISETP.NE.AND P0, PT, R26, RZ, PT ;  /* 0x000000ff1a00720c */ /* 0x020fe40003f05270 */
[C---:B------:R-:W-:Y:S02]  /*2aa0*/  LEA.HI.X R13, R36.reuse, R11, R37, 0x3, P1 ;  /* 0x0000000b240d7211 */ /* 0x040fe400008f1c25 */
[C---:B------:R-:W-:Y:S01]  /*2ab0*/  LEA R20, P1, R36.reuse, R12, 0x7 ;  /* 0x0000000c24147211 */ /* 0x040fe200078238ff */
[----:B------:R-:W-:-:S03]  /*2ac0*/  IMAD.WIDE.U32 R2, R36, 0x78, R12 ;  /* 0x0000007824027825 */ /* 0x000fc600078e000c */
[----:B------:R-:W-:Y:S01]  /*2ad0*/  LEA.HI.X R21, R36, R13, R37, 0x7, P1 ;  /* 0x0000000d24157211 */ /* 0x000fe200008f3c25 */
[----:B------:R-:W-:Y:S02]  /*2ae0*/  IMAD.IADD R15, R3, 0x1, R15 ;  /* 0x00000001030f7824 */ /* 0x000fe400078e020f */
[----:B------:R-:W-:Y:S02]  /*2af0*/  IMAD.MOV.U32 R14, RZ, RZ, R2 ;  /* 0x000000ffff0e7224 */ /* 0x000fe400078e0002 */
[----:B------:R-:W-:Y:S05]  /*2b00*/  @!P0 BRA `(.L_x_35) ;  /* 0x0000000400b08947 */ /* 0x000fea0003800000 */
[----:B------:R-:W0:Y:S01]  /*2b10*/  LDC.64 R42, c[0x0][0x5b0] ;  /* 0x00016c00ff2a7b82 */ /* 0x000e220000000a00 */
[----:B------:R-:W-:Y:S01]  /*2b20*/  ULDC.64 UR4, c[0x0][0x5b8] ;  /* 0x00016e0000047ab9 */ /* 0x000fe20000000a00 */
[----:B------:R-:W-:Y:S01]  /*2b30*/  ISETP.GE.AND P0, PT, R46, 0x1, PT ;  /* 0x000000012e00780c */ /* 0x000fe20003f06270 */
[----:B------:R-:W-:Y:S01]  /*2b40*/  IMAD R2, R38, UR4, RZ ;  /* 0x0000000426027c24 */ /* 0x000fe2000f8e02ff */
[----:B------:R-:W-:Y:S01]  /*2b50*/  BSSY B1, `(.L_x_36) ;  /* 0x0000015000017945 */ /* 0x000fe20003800000 */
[----:B------:R-:W-:Y:S01]  /*2b60*/  IMAD.WIDE.U32 R36, R39, UR4, R4 ;  /* 0x0000000427247c25 */ /* 0x000fe2000f8e0004 */
[----:B------:R-:W-:Y:S02]  /*2b70*/  ISETP.LT.OR P4, PT, R47, 0x1, !P0 ;  /* 0x000000012f00780c */ /* 0x000fe40004781670 */
[----:B------:R-:W1:Y:S01]  /*2b80*/  LDC.64 R44, c[0x0][0x5a8] ;  /* 0x00016a00ff2c7b82 */ /* 0x000e620000000a00 */
[----:B------:R-:W-:Y:S02]  /*2b90*/  IMAD R5, R39, UR5, R2 ;  /* 0x0000000527057c24 */ /* 0x000fe4000f8e0202 */
[----:B------:R-:W-:-:S02]  /*2ba0*/  IMAD.MOV.U32 R4, RZ, RZ, R36 ;  /* 0x000000ffff047224 */ /* 0x000fc400078e0024 */
[----:B------:R-:W-:Y:S02]  /*2bb0*/  IMAD.IADD R5, R37, 0x1, R5 ;  /* 0x0000000125057824 */ /* 0x000fe400078e0205 */
[-C--:B0-----:R-:W-:Y:S01]  /*2bc0*/  IMAD R2, R7, R42.reuse, RZ ;  /* 0x0000002a07027224 */ /* 0x081fe200078e02ff */
[C---:B------:R-:W-:Y:S01]  /*2bd0*/  SHF.L.U64.HI R7, R42.reuse, 0x3, R43 ;  /* 0x000000032a077819 */ /* 0x040fe2000001022b */
[----:B------:R-:W-:Y:S02]  /*2be0*/  IMAD.SHL.U32 R6, R42, 0x8, RZ ;  /* 0x000000082a067824 */ /* 0x000fe400078e00ff */
[C---:B------:R-:W-:Y:S02]  /*2bf0*/  IMAD R39, R41.reuse, R43, R2 ;  /* 0x0000002b29277224 */ /* 0x040fe400078e0202 */
[----:B------:R-:W-:-:S04]  /*2c00*/  IMAD.WIDE.U32 R2, R41, R42, R4 ;  /* 0x0000002a29027225 */ /* 0x000fc800078e0004 */
[----:B------:R-:W-:Y:S01]  /*2c10*/  IMAD.WIDE.U32 R8, R41, R42, R6 ;  /* 0x0000002a29087225 */ /* 0x000fe200078e0006 */
[----:B-1----:R-:W-:-:S03]  /*2c20*/  IADD3 R2, P1, R2, R44, RZ ;  /* 0x0000002c02027210 */ /* 0x002fc60007f3e0ff */
[----:B------:R-:W-:Y:S01]  /*2c30*/  IMAD.IADD R9, R39, 0x1, R9 ;  /* 0x0000000127097824 */ /* 0x000fe200078e0209 */
[--C-:B------:R-:W-:Y:S01]  /*2c40*/  IADD3 R38, P2, P3, R36, R44, R8.reuse ;  /* 0x0000002c24267210 */ /* 0x100fe20007b5e008 */
[----:B------:R-:W-:Y:S01]  /*2c50*/  IMAD R43, R43, 0x78, RZ ;  /* 0x000000782b2b7824 */ /* 0x000fe200078e02ff */
[----:B------:R-:W-:Y:S01]  /*2c60*/  IADD3.X R3, R45, R3, R39, P1, !PT ;  /* 0x000000032d037210 */ /* 0x000fe20000ffe427 */
[----:B------:R-:W-:Y:S01]  /*2c70*/  IMAD.WIDE.U32 R40, R42, 0x78, R8 ;  /* 0x000000782a287825 */ /* 0x000fe200078e0008 */
[----:B------:R-:W-:Y:S09]  /*2c80*/  @P4 BRA `(.L_x_37) ;  /* 0x0000000000044947 */ /* 0x000ff20003800000 */
[----:B--2---:R0:W5:Y:S02]  /*2c90*/  LDG.E.U8 R27, desc[UR36][R2.64] ;  /* 0x00000024021b7981 */ /* 0x004164000c1e1100 */
.L_x_37:
[----:B------:R-:W-:Y:S05]  /*2ca0*/  BSYNC B1 ;  /* 0x0000000000017941 */ /* 0x000fea0003800000 */
.L_x_36:
[----:B-----5:R-:W-:Y:S01]  /*2cb0*/  LOP3.LUT R4, R27, 0xffff, RZ, 0xc0, !PT ;  /* 0x0000ffff1b047812 */ /* 0x020fe200078ec0ff */
[----:B------:R-:W-:Y:S01]  /*2cc0*/  IMAD.IADD R43, R41, 0x1, R43 ;  /* 0x00000001292b7824 */ /* 0x000fe200078e022b */
[C---:B------:R-:W-:Y:S01]  /*2cd0*/  IADD3.X R39, R5.reuse, R45, R9, P2, P3 ;  /* 0x0000002d05277210 */ /* 0x040fe200017e6409 */
[----:B------:R-:W-:Y:S01]  /*2ce0*/  BSSY B1, `(.L_x_38) ;  /* 0x0000013000017945 */ /* 0x000fe20003800000 */
[----:B------:R-:W-:Y:S02]  /*2cf0*/  IADD3 R9, P3, P5, R36, R40, R6 ;  /* 0x0000002824097210 */ /* 0x000fe40007d7e006 */
[----:B------:R-:W-:Y:S02]  /*2d00*/  PRMT R4, R4, 0x8880, RZ ;  /* 0x0000888004047816 */ /* 0x000fe400000000ff */
[----:B------:R-:W-:Y:S02]  /*2d10*/  IADD3.X R8, R5, R43, R7, P3, P5 ;  /* 0x0000002b05087210 */ /* 0x000fe40001fea407 */
[----:B------:R-:W-:Y:S01]  /*2d20*/  ISETP.LT.OR P0, PT, R47, 0x2, !P0 ;  /* 0x000000022f00780c */ /* 0x000fe20004701670 */
[----:B------:R-:W-:Y:S01]  /*2d30*/  IMAD.MOV.U32 R7, RZ, RZ, R4 ;  /* 0x000000ffff077224 */ /* 0x000fe200078e0004 */
[----:B------:R-:W-:-:S02]  /*2d40*/  IADD3 R36, P1, P2, R36, R44, R40 ;  /* 0x0000002c24247210 */ /* 0x000fc40007a3e028 */
[C---:B------:R-:W-:Y:S01]  /*2d50*/  ISETP.GE.AND P3, PT, R46.reuse, 0x9, PT ;  /* 0x000000092e00780c */ /* 0x040fe20003f66270 */
[----:B------:R-:W-:Y:S01]  /*2d60*/  IMAD R6, R7, R26, RZ ;  /* 0x0000001a07067224 */ /* 0x000fe200078e02ff */
[----:B------:R-:W-:Y:S02]  /*2d70*/  IADD3.X R37, R5, R45, R43, P1, P2 ;  /* 0x0000002d05257210 */ /* 0x000fe40000fe442b */
[----:B------:R-:W-:Y:S01]  /*2d80*/  ISETP.GE.AND P2, PT, R46, 0x81, PT ;  /* 0x000000812e00780c */ /* 0x000fe20003f46270 */
[----:B------:R-:W-:Y:S01]  /*2d90*/  @!P4 IMAD R7, R28, R25, R6 ;  /* 0x000000191c07c224 */ /* 0x000fe200078e0206 */
[----:B------:R-:W-:Y:S02]  /*2da0*/  ISETP.GE.AND P1, PT, R46, 0x89, PT ;  /* 0x000000892e00780c */ /* 0x000fe40003f26270 */
[----:B------:R-:W-:Y:S02]  /*2db0*/  IADD3 R4, P5, R9, R44, RZ ;  /* 0x0000002c09047210 */ /* 0x000fe40007fbe0ff */
[----:B------:R1:W-:Y:S01]  /*2dc0*/  @!P4 STG.E.U8 desc[UR36][R10.64], R7 ;  /* 0x000000070a00c986 */ /* 0x0003e2000c101124 */
[----:B------:R-:W-:Y:S10]  /*2dd0*/  @P0 BRA `(.L_x_39) ;  /* 0x00000000000c0947 */ /* 0x000ff40003800000 */
[----:B--2---:R-:W1:Y:S02]  /*2de0*/  LDG.E.U8 R27, desc[UR36][R2.64+0x1] ;  /* 0x00000124021b7981 */ /* 0x004e64000c1e1100 */
[----:B-1----:R-:W-:-:S05]  /*2df0*/  PRMT R7, R27, 0x8880, RZ ;  /* 0x000088801b077816 */ /* 0x002fca00000000ff */
[----:B------:R-:W-:-:S07]  /*2e00*/  IMAD R6, R7, R26, RZ ;  /* 0x0000001a07067224 */ /* 0x000fce00078e02ff */
.L_x_39:
[----:B------:R-:W-:Y:S05]  /*2e10*/  BSYNC B1 ;  /* 0x0000000000017941 */ /* 0x000fea0003800000 */
.L_x_38:
[----:B------:R-:W-:Y:S01]  /*2e20*/  @!P0 IMAD R29, R29, R25, R6 ;  /* 0x000000191d1d8224 */ /* 0x000fe200078e0206 */
[C---:B------:R-:W-:Y:S01]  /*2e30*/  ISETP.LT.OR P4, PT, R47.reuse, 0x1, !P3 ;  /* 0x000000012f00780c */ /* 0x040fe20005f81670 */
[----:B------:R-:W-:Y:S01]  /*2e40*/  BSSY B1, `(.L_x_40) ;  /* 0x0000007000017945 */ /* 0x000fe20003800000 */
[----:B------:R-:W-:Y:S02]  /*2e50*/  ISETP.LT.OR P3, PT, R47, 0x2, !P3 ;  /* 0x000000022f00780c */ /* 0x000fe40005f61670 */
[----:B------:R3:W-:Y:S09]  /*2e60*/  @!P0 STG.E.U8 desc[UR36][R10.64+0x1], R29 ;  /* 0x0000011d0a008986 */ /* 0x0007f2000c101124 */
[----:B------:R-:W-:Y:S05]  /*2e70*/  @P4 BRA `(.L_x_41) ;  /* 0x00000000000c4947 */ /* 0x000fea0003800000 */
[----:B--2---:R-:W0:Y:S02]  /*2e80*/  LDG.E.U8 R27, desc[UR36][R38.64] ;  /* 0x00000024261b7981 */ /* 0x004e24000c1e1100 */
[----:B0-----:R-:W-:-:S05]  /*2e90*/  PRMT R3, R27, 0x8880, RZ ;  /* 0x000088801b037816 */ /* 0x001fca00000000ff */
[----:B------:R-:W-:-:S07]  /*2ea0*/  IMAD R6, R3, R26, RZ ;  /* 0x0000001a03067224 */ /* 0x000fce00078e02ff */
.L_x_41:
[----:B------:R-:W-:Y:S05]  /*2eb0*/  BSYNC B1 ;  /* 0x0000000000017941 */ /* 0x000fea0003800000 */
.L_x_40:
[----:B0-----:R-:W-:Y:S01]  /*2ec0*/  @!P4 IMAD R3, R30, R25, R6 ;  /* 0x000000191e03c224 */ /* 0x001fe200078e0206 */
[----:B------:R-:W-:Y:S04]  /*2ed0*/  BSSY B1, `(.L_x_42) ;  /* 0x0000006000017945 */ /* 0x000fe80003800000 */
[----:B------:R0:W-:Y:S01]  /*2ee0*/  @!P4 STG.E.U8 desc[UR36][R12.64], R3 ;  /* 0x000000030c00c986 */ /* 0x0001e2000c101124 */
[----:B------:R-:W-:Y:S05]  /*2ef0*/  @P3 BRA `(.L_x_43) ;  /* 0x00000000000c3947 */ /* 0x000fea0003800000 */
[----:B--2---:R-:W0:Y:S02]  /*2f00*/  LDG.E.U8 R27, desc[UR36][R38.64+0x1] ;  /* 0x00000124261b7981 */ /* 0x004e24000c1e1100 */
[----:B0-----:R-:W-:-:S05]  /*2f10*/  PRMT R3, R27, 0x8880, RZ ;  /* 0x000088801b037816 */ /* 0x001fca00000000ff */
[----:B------:R-:W-:-:S07]  /*2f20*/  IMAD R6, R3, R26, RZ ;  /* 0x0000001a03067224 */ /* 0x000fce00078e02ff */
.L_x_43:
[----:B------:R-:W-:Y:S05]  /*2f30*/  BSYNC B1 ;  /* 0x0000000000017941 */ /* 0x000fea0003800000 */
.L_x_42:
[----:B------:R-:W-:Y:S01]  /*2f40*/  @!P3 IMAD R31, R31, R25, R6 ;  /* 0x000000191f1fb224 */ /* 0x000fe200078e0206 */
[C---:B------:R-:W-:Y:S01]  /*2f50*/  ISETP.LT.OR P0, PT, R47.reuse, 0x1, !P2 ;  /* 0x000000012f00780c */ /* 0x040fe20005701670 */
[----:B------:R-:W-:Y:S01]  /*2f60*/  BSSY B1, `(.L_x_44) ;  /* 0x0000008000017945 */ /* 0x000fe20003800000 */
[C---:B------:R-:W-:Y:S02]  /*2f70*/  ISETP.LT.OR P2, PT, R47.reuse, 0x2, !P2 ;  /* 0x000000022f00780c */ /* 0x040fe40005741670 */
[----:B------:R4:W-:Y:S01]  /*2f80*/  @!P3 STG.E.U8 desc[UR36][R12.64+0x1], R31 ;  /* 0x0000011f0c00b986 */ /* 0x0009e2000c101124 */
[----:B------:R-:W-:-:S08]  /*2f90*/  ISETP.LT.OR P4, PT, R47, 0x1, !P1 ;  /* 0x000000012f00780c */ /* 0x000fd00004f81670 */
[----:B------:R-:W-:Y:S05]  /*2fa0*/  @P0 BRA `(.L_x_45) ;  /* 0x00000000000c0947 */ /* 0x000fea0003800000 */
[----:B--2---:R-:W0:Y:S02]  /*2fb0*/  LDG.E.U8 R27, desc[UR36][R36.64] ;  /* 0x00000024241b7981 */ /* 0x004e24000c1e1100 */
[----:B0-----:R-:W-:-:S05]  /*2fc0*/  PRMT R3, R27, 0x8880, RZ ;  /* 0x000088801b037816 */ /* 0x001fca00000000ff */
[----:B------:R-:W-:-:S07]  /*2fd0*/  IMAD R6, R3, R26, RZ ;  /* 0x0000001a03067224 */ /* 0x000fce00078e02ff */
.L_x_45:
[----:B------:R-:W-:Y:S05]  /*2fe0*/  BSYNC B1 ;  /* 0x0000000000017941 */ /* 0x000fea0003800000 */
.L_x_44:
[----:B0-----:R-:W-:Y:S01]  /*2ff0*/  @!P0 IMAD R3, R32, R25, R6 ;  /* 0x0000001920038224 */ /* 0x001fe200078e0206 */
[----:B------:R-:W-:Y:S01]  /*3000*/  BSSY B1, `(.L_x_46) ;  /* 0x0000007000017945 */ /* 0x000fe20003800000 */
[----:B------:R-:W-:-:S03]  /*3010*/  IMAD.X R5, R8, 0x1, R45, P5 ;  /* 0x0000000108057824 */ /* 0x000fc600028e062d */
[----:B------:R0:W-:Y:S01]  /*3020*/  @!P0 STG.E.U8 desc[UR36][R14.64], R3 ;  /* 0x000000030e008986 */ /* 0x0001e2000c101124 */
[----:B------:R-:W-:Y:S05]  /*3030*/  @P2 BRA `(.L_x_47) ;  /* 0x00000000000c2947 */ /* 0x000fea0003800000 */
[----:B--2---:R-:W0:Y:S02]  /*3040*/  LDG.E.U8 R27, desc[UR36][R36.64+0x1] ;  /* 0x00000124241b7981 */ /* 0x004e24000c1e1100 */
[----:B0-----:R-:W-:-:S05]  /*3050*/  PRMT R3, R27, 0x8880, RZ ;  /* 0x000088801b037816 */ /* 0x001fca00000000ff */
[----:B------:R-:W-:-:S07]  /*3060*/  IMAD R6, R3, R26, RZ ;  /* 0x0000001a03067224 */ /* 0x000fce00078e02ff */
.L_x_47:
[----:B------:R-:W-:Y:S05]  /*3070*/  BSYNC B1 ;  /* 0x0000000000017941 */ /* 0x000fea0003800000 */
.L_x_46:
[----:B------:R-:W-:Y:S01]  /*3080*/  @!P2 IMAD R33, R33, R25, R6 ;  /* 0x000000192121a224 */ /* 0x000fe200078e0206 */
[----:B------:R-:W-:Y:S04]  /*3090*/  BSSY B1, `(.L_x_48) ;  /* 0x0000006000017945 */ /* 0x000fe80003800000 */
[----:B------:R0:W-:Y:S01]  /*30a0*/  @!P2 STG.E.U8 desc[UR36][R14.64+0x1], R33 ;  /* 0x000001210e00a986 */ /* 0x0001e2000c101124 */
[----:B------:R-:W-:Y:S05]  /*30b0*/  @P4 BRA `(.L_x_49) ;  /* 0x00000000000c4947 */ /* 0x000fea0003800000 */
[----:B--2---:R-:W0:Y:S02]  /*30c0*/  LDG.E.U8 R27, desc[UR36][R4.64] ;  /* 0x00000024041b7981 */ /* 0x004e24000c1e1100 */
[----:B0-----:R-:W-:-:S05]  /*30d0*/  PRMT R3, R27, 0x8880, RZ ;  /* 0x000088801b037816 */ /* 0x001fca00000000ff */
[----:B------:R-:W-:-:S07]  /*30e0*/  IMAD R6, R3, R26, RZ ;  /* 0x0000001a03067224 */ /* 0x000fce00078e02ff */
.L_x_49:
[----:B------:R-:W-:Y:S05]  /*30f0*/  BSYNC B1 ;  /* 0x0000000000017941 */ /* 0x000fea0003800000 */
.L_x_48:
[----:B0-----:R-:W-:Y:S01]  /*3100*/  @!P4 IMAD R3, R34, R25, R6 ;  /* 0x000000192203c224 */ /* 0x001fe200078e0206 */
[----:B------:R-:W-:Y:S01]  /*3110*/  ISETP.LT.OR P1, PT, R47, 0x2, !P1 ;  /* 0x000000022f00780c */ /* 0x000fe20004f21670 */
[----:B------:R-:W-:Y:S03]  /*3120*/  BSSY B1, `(.L_x_50) ;  /* 0x0000006000017945 */ /* 0x000fe60003800000 */
[----:B------:R0:W-:Y:S09]  /*3130*/  @!P4 STG.E.U8 desc[UR36][R20.64], R3 ;  /* 0x000000031400c986 */ /* 0x0001f2000c101124 */
[----:B------:R-:W-:Y:S05]  /*3140*/  @P1 BRA `(.L_x_51) ;  /* 0x00000000000c1947 */ /* 0x000fea0003800000 */
[----:B--2---:R-:W0:Y:S02]  /*3150*/  LDG.E.U8 R27, desc[UR36][R4.64+0x1] ;  /* 0x00000124041b7981 */ /* 0x004e24000c1e1100 */
[----:B0-----:R-:W-:-:S05]  /*3160*/  PRMT R3, R27, 0x8880, RZ ;  /* 0x000088801b037816 */ /* 0x001fca00000000ff */
[----:B------:R-:W-:-:S07]  /*3170*/  IMAD R6, R3, R26, RZ ;  /* 0x0000001a03067224 */ /* 0x000fce00078e02ff */
.L_x_51:
[----:B------:R-:W-:Y:S05]  /*3180*/  BSYNC B1 ;  /* 0x0000000000017941 */ /* 0x000fea0003800000 */
.L_x_50:
[----:B------:R-:W-:Y:S01]  /*3190*/  IMAD R35, R35, R25, R6 ;  /* 0x0000001923237224 */ /* 0x000fe200078e0206 */
[----:B------:R-:W-:Y:S06]  /*31a0*/  @P1 BRA `(.L_x_52) ;  /* 0x0000000000781947 */ /* 0x000fec0003800000 */
[----:B------:R0:W-:Y:S01]  /*31b0*/  STG.E.U8 desc[UR36][R20.64+0x1], R35 ;  /* 0x0000012314007986 */ /* 0x0001e2000c101124 */
[----:B------:R-:W-:Y:S05]  /*31c0*/  BRA `(.L_x_52) ;  /* 0x0000000000707947 */ /* 0x000fea0003800000 */
.L_x_35:
[C---:B------:R-:W-:Y:S02]  /*31d0*/  ISETP.GE.AND P1, PT, R46.reuse, 0x1, PT ;  /* 0x000000012e00780c */ /* 0x040fe40003f26270 */
[C---:B------:R-:W-:Y:S02]  /*31e0*/  ISETP.GE.AND P4, PT, R46.reuse, 0x9, PT ;  /* 0x000000092e00780c */ /* 0x040fe40003f86270 */
[C---:B------:R-:W-:Y:S02]  /*31f0*/  ISETP.LT.OR P3, PT, R47.reuse, 0x1, !P1 ;  /* 0x000000012f00780c */ /* 0x040fe40004f61670 */
[----:B------:R-:W-:Y:S02]  /*3200*/  ISETP.LT.OR P1, PT, R47, 0x2, !P1 ;  /* 0x000000022f00780c */ /* 0x000fe40004f21670 */
[C---:B------:R-:W-:Y:S02]  /*3210*/  ISETP.GE.AND P2, PT, R46.reuse, 0x81, PT ;  /* 0x000000812e00780c */ /* 0x040fe40003f46270 */
[----:B------:R-:W-:-:S04]  /*3220*/  ISETP.GE.AND P0, PT, R46, 0x89, PT ;  /* 0x000000892e00780c */ /* 0x000fc80003f06270 */
[C---:B------:R-:W-:Y:S02]  /*3230*/  ISETP.LT.OR P5, PT, R47.reuse, 0x1, !P0 ;  /* 0x000000012f00780c */ /* 0x040fe400047a1670 */
[----:B------:R-:W-:Y:S01]  /*3240*/  ISETP.LT.OR P0, PT, R47, 0x2, !P0 ;  /* 0x000000022f00780c */ /* 0x000fe20004701670 */
[-C--:B------:R-:W-:Y:S02]  /*3250*/  @!P3 IMAD R3, R28, R25.reuse, RZ ;  /* 0x000000191c03b224 */ /* 0x080fe400078e02ff */
[----:B------:R-:W-:-:S03]  /*3260*/  @!P1 IMAD R29, R29, R25, RZ ;  /* 0x000000191d1d9224 */ /* 0x000fc600078e02ff */
[----:B------:R0:W-:Y:S01]  /*3270*/  @!P3 STG.E.U8 desc[UR36][R10.64], R3 ;  /* 0x000000030a00b986 */ /* 0x0001e2000c101124 */
[----:B------:R-:W-:-:S03]  /*3280*/  ISETP.LT.OR P3, PT, R47, 0x1, !P4 ;  /* 0x000000012f00780c */ /* 0x000fc60006761670 */
[----:B------:R1:W-:Y:S01]  /*3290*/  @!P1 STG.E.U8 desc[UR36][R10.64+0x1], R29 ;  /* 0x0000011d0a009986 */ /* 0x0003e2000c101124 */
[C---:B------:R-:W-:Y:S02]  /*32a0*/  ISETP.LT.OR P1, PT, R47.reuse, 0x2, !P4 ;  /* 0x000000022f00780c */ /* 0x040fe40006721670 */
[----:B------:R-:W-:Y:S01]  /*32b0*/  ISETP.LT.OR P4, PT, R47, 0x1, !P2 ;  /* 0x000000012f00780c */ /* 0x000fe20005781670 */
[-C--:B------:R-:W-:Y:S01]  /*32c0*/  @!P0 IMAD R35, R35, R25.reuse, RZ ;  /* 0x0000001923238224 */ /* 0x080fe200078e02ff */
[----:B------:R-:W-:Y:S01]  /*32d0*/  ISETP.LT.OR P2, PT, R47, 0x2, !P2 ;  /* 0x000000022f00780c */ /* 0x000fe20005741670 */
[----:B0-----:R-:W-:-:S04]  /*32e0*/  @!P5 IMAD R3, R34, R25, RZ ;  /* 0x000000192203d224 */ /* 0x001fc800078e02ff */
[----:B------:R-:W-:-:S04]  /*32f0*/  @!P3 IMAD R5, R30, R25, RZ ;  /* 0x000000191e05b224 */ /* 0x000fc800078e02ff */
[-C--:B------:R-:W-:Y:S01]  /*3300*/  @!P1 IMAD R31, R31, R25.reuse, RZ ;  /* 0x000000191f1f9224 */ /* 0x080fe200078e02ff */
[----:B------:R1:W-:Y:S01]  /*3310*/  @!P3 STG.E.U8 desc[UR36][R12.64], R5 ;  /* 0x000000050c00b986 */ /* 0x0003e2000c101124 */
[-C--:B------:R-:W-:Y:S02]  /*3320*/  @!P4 IMAD R7, R32, R25.reuse, RZ ;  /* 0x000000192007c224 */ /* 0x080fe400078e02ff */
[----:B------:R-:W-:Y:S01]  /*3330*/  @!P2 IMAD R33, R33, R25, RZ ;  /* 0x000000192121a224 */ /* 0x000fe200078e02ff */
[----:B------:R1:W-:Y:S04]  /*3340*/  @!P1 STG.E.U8 desc[UR36][R12.64+0x1], R31 ;  /* 0x0000011f0c009986 */ /* 0x0003e8000c101124 */
[----:B------:R1:W-:Y:S04]  /*3350*/  @!P4 STG.E.U8 desc[UR36][R14.64], R7 ;  /* 0x000000070e00c986 */ /* 0x0003e8000c101124 */
[----:B------:R1:W-:Y:S04]  /*3360*/  @!P2 STG.E.U8 desc[UR36][R14.64+0x1], R33 ;  /* 0x000001210e00a986 */ /* 0x0003e8000c101124 */
[----:B------:R1:W-:Y:S04]  /*3370*/  @!P5 STG.E.U8 desc[UR36][R20.64], R3 ;  /* 0x000000031400d986 */ /* 0x0003e8000c101124 */
[----:B------:R1:W-:Y:S02]  /*3380*/  @!P0 STG.E.U8 desc[UR36][R20.64+0x1], R35 ;  /* 0x0000012314008986 */ /* 0x0003e4000c101124 */
.L_x_52:
[----:B------:R-:W-:Y:S05]  /*3390*/  BSYNC B0 ;  /* 0x0000000000007941 */ /* 0x000fea0003800000 */
.L_x_34:
[----:B------:R-:W-:Y:S01]  /*33a0*/  ULDC UR4, c[0x0][0xc] ;  /* 0x0000030000047ab9 */ /* 0x000fe20000000800 */
[----:B------:R-:W-:Y:S01]  /*33b0*/  ULDC UR5, c[0x0][0x10] ;  /* 0x0000040000057ab9 */ /* 0x000fe20000000800 */
[----:B01----:R-:W0:Y:S01]  /*33c0*/  LDC R3, c[0x0][0x14] ;  /* 0x00000500ff037b82 */ /* 0x003e220000000800 */
[----:B------:R-:W-:Y:S01]  /*33d0*/  UIMAD.WIDE.U32 UR4, UR4, UR5, URZ ;  /* 0x00000005040472a5 */ /* 0x000fe2000f8e003f */
[----:B------:R-:W-:Y:S01]  /*33e0*/  PRMT R2, RZ, 0x7610, R2 ;  /* 0x00007610ff027816 */ /* 0x000fe20000000002 */
[----:B------:R-:W-:Y:S02]  /*33f0*/  IMAD.MOV.U32 R37, RZ, RZ, -0x1 ;  /* 0xffffffffff257424 */ /* 0x000fe400078e00ff */
[----:B------:R-:W-:Y:S02]  /*3400*/  IMAD.MOV.U32 R39, RZ, RZ, -0x1 ;  /* 0xffffffffff277424 */ /* 0x000fe400078e00ff */
[----:B0-----:R-:W-:-:S04]  /*3410*/  IMAD.WIDE.U32 R18, R3, UR4, R18 ;  /* 0x0000000403127c25 */ /* 0x001fc8000f8e0012 */
[----:B------:R-:W-:Y:S01]  /*3420*/  IMAD R3, R3, UR5, RZ ;  /* 0x0000000503037c24 */ /* 0x000fe2000f8e02ff */
[----:B------:R-:W-:Y:S02]  /*3430*/  ULDC.64 UR4, c[0x0][0x650] ;  /* 0x0001940000047ab9 */ /* 0x000fe40000000a00 */
[----:B------:R-:W-:Y:S01]  /*3440*/  ISETP.GE.U32.AND P0, PT, R18, UR4, PT ;  /* 0x0000000412007c0c */ /* 0x000fe2000bf06070 */
[----:B------:R-:W-:-:S05]  /*3450*/  IMAD.IADD R19, R19, 0x1, R3 ;  /* 0x0000000113137824 */ /* 0x000fca00078e0203 */
[----:B------:R-:W-:-:S13]  /*3460*/  ISETP.GE.U32.AND.EX P0, PT, R19, UR5, PT, P0 ;  /* 0x0000000513007c0c */ /* 0x000fda000bf06100 */
[----:B------:R-:W-:Y:S05]  /*3470*/  @P0 BRA `(.L_x_53) ;  /* 0x0000000400640947 */ /* 0x000fea0003800000 */
[----:B---3--:R-:W0:Y:S01]  /*3480*/  S2R R10, SR_CTAID.X ;  /* 0x00000000000a7919 */ /* 0x008e220000002500 */
[----:B------:R-:W1:Y:S01]  /*3490*/  LDC.64 R8, c[0x0][0x628] ;  /* 0x00018a00ff087b82 */ /* 0x000e620000000a00 */
[----:B------:R-:W-:Y:S01]  /*34a0*/  ULDC UR4, c[0x0][0x150] ;  /* 0x0000540000047ab9 */ /* 0x000fe20000000800 */
[----:B------:R-:W-:Y:S01]  /*34b0*/  IMAD.MOV.U32 R6, RZ, RZ, R18 ;  /* 0x000000ffff067224 */ /* 0x000fe200078e0012 */
[----:B------:R-:W3:Y:S01]  /*34c0*/  S2R R20, SR_CTAID.Y ;  /* 0x0000000000147919 */ /* 0x000ee20000002600 */
[----:B------:R-:W-:-:S04]  /*34d0*/  IMAD.MOV.U32 R7, RZ, RZ, R19 ;  /* 0x000000ffff077224 */ /* 0x000fc800078e0013 */
[----:B------:R-:W2:Y:S08]  /*34e0*/  LDC R15, c[0x0][0x144] ;  /* 0x00005100ff0f7b82 */ /* 0x000eb00000000800 */
[----:B------:R-:W2:Y:S08]  /*34f0*/  LDC R0, c[0x0][0x630] ;  /* 0x00018c00ff007b82 */ /* 0x000eb00000000800 */
[----:B----4-:R-:W4:Y:S01]  /*3500*/  LDC.64 R12, c[0x0][0x620] ;  /* 0x00018800ff0c7b82 */ /* 0x010f220000000a00 */
[----:B-1----:R-:W-:-:S04]  /*3510*/  ISETP.NE.U32.AND P0, PT, R8, RZ, PT ;  /* 0x000000ff0800720c */ /* 0x002fc80003f05070 */
[----:B------:R-:W-:Y:S02]  /*3520*/  ISETP.NE.AND.EX P0, PT, R9, RZ, PT, P0 ;  /* 0x000000ff0900720c */ /* 0x000fe40003f05300 */
[----:B0-----:R-:W-:-:S05]  /*3530*/  I2FP.F32.U32 R2, R10 ;  /* 0x0000000a00027245 */ /* 0x001fca0000201000 */
[----:B------:R-:W-:-:S04]  /*3540*/  FMUL R2, R2, UR4 ;  /* 0x0000000402027c20 */ /* 0x000fc80008400000 */
[----:B------:R0:W1:Y:S02]  /*3550*/  F2I.U32.TRUNC.NTZ R14, R2 ;  /* 0x00000002000e7305 */ /* 0x000064000020f000 */
[----:B--23--:R-:W-:Y:S05]  /*3560*/  @!P0 BRA `(.L_x_54) ;  /* 0x0000000000288947 */ /* 0x00cfea0003800000 */
[----:B------:R-:W2:Y:S02]  /*3570*/  LDC R3, c[0x0][0x634] ;  /* 0x00018d00ff037b82 */ /* 0x000ea40000000800 */
[----:B--2---:R-:W-:-:S05]  /*3580*/  IADD3 R7, P0, R18, R3, RZ ;  /* 0x0000000312077210 */ /* 0x004fca0007f1e0ff */
[----:B------:R-:W-:-:S04]  /*3590*/  IMAD.X R11, RZ, RZ, R19, P0 ;  /* 0x000000ffff0b7224 */ /* 0x000fc800000e0613 */
[----:B0-----:R-:W-:-:S04]  /*35a0*/  IMAD.WIDE.U32 R2, R11, R8, RZ ;  /* 0x000000080b027225 */ /* 0x001fc800078e00ff */
[----:B------:R-:W-:-:S04]  /*35b0*/  IMAD.WIDE.U32 R4, P0, R7, R9, R2 ;  /* 0x0000000907047225 */ /* 0x000fc80007800002 */
[----:B------:R-:W-:-:S04]  /*35c0*/  IMAD.WIDE.U32 R2, R7, R8, RZ ;  /* 0x0000000807027225 */ /* 0x000fc800078e00ff */
[----:B------:R-:W-:Y:S01]  /*35d0*/  IMAD.X R7, RZ, RZ, RZ, P0 ;  /* 0x000000ffff077224 */ /* 0x000fe200000e06ff */
[----:B------:R-:W-:Y:S01]  /*35e0*/  IADD3 RZ, P0, R3, R4, RZ ;  /* 0x0000000403ff7210 */ /* 0x000fe20007f1e0ff */
[----:B------:R-:W-:-:S04]  /*35f0*/  IMAD.MOV.U32 R6, RZ, RZ, R5 ;  /* 0x000000ffff067224 */ /* 0x000fc800078e0005 */
[----:B------:R-:W-:-:S08]  /*3600*/  IMAD.WIDE.U32.X R6, R11, R9, R6, P0 ;  /* 0x000000090b067225 */ /* 0x000fd000000e0406 */
.L_x_54:
[----:B------:R-:W2:Y:S01]  /*3610*/  LDC.64 R30, c[0x0][0x640] ;  /* 0x00019000ff1e7b82 */ /* 0x000ea20000000a00 */
[-CC-:B------:R-:W-:Y:S01]  /*3620*/  SHF.R.U64 R39, R6, R0.reuse, R7.reuse ;  /* 0x0000000006277219 */ /* 0x180fe20000001207 */
[----:B-1----:R-:W-:Y:S01]  /*3630*/  IMAD.MOV R14, RZ, RZ, -R14 ;  /* 0x000000ffff0e7224 */ /* 0x002fe200078e0a0e */
[----:B------:R-:W-:Y:S01]  /*3640*/  SHF.R.U32.HI R0, RZ, R0, R7 ;  /* 0x00000000ff007219 */ /* 0x000fe20000011607 */
[----:B------:R-:W-:Y:S01]  /*3650*/  ULDC UR4, c[0x0][0x154] ;  /* 0x0000550000047ab9 */ /* 0x000fe20000000800 */
[----:B------:R-:W-:Y:S01]  /*3660*/  IADD3 R5, P0, RZ, -R39, RZ ;  /* 0x80000027ff057210 */ /* 0x000fe20007f1e0ff */
[----:B------:R-:W-:Y:S02]  /*3670*/  IMAD R15, R15, R14, R10 ;  /* 0x0000000e0f0f7224 */ /* 0x000fe400078e020a */
[----:B------:R-:W1:Y:S01]  /*3680*/  LDC R4, c[0x0][0x618] ;  /* 0x00018600ff047b82 */ /* 0x000e620000000800 */
[----:B------:R-:W-:Y:S02]  /*3690*/  IMAD.MOV.U32 R7, RZ, RZ, 0x1 ;  /* 0x00000001ff077424 */ /* 0x000fe400078e00ff */
[----:B------:R-:W-:-:S04]  /*36a0*/  IMAD.X R3, RZ, RZ, ~R0, P0 ;  /* 0x000000ffff037224 */ /* 0x000fc800000e0e00 */
[-C--:B----4-:R-:W-:Y:S01]  /*36b0*/  IMAD R0, R3, R12.reuse, RZ ;  /* 0x0000000c03007224 */ /* 0x090fe200078e02ff */
[----:B------:R-:W3:Y:S01]  /*36c0*/  LDC R6, c[0x0][0x608] ;  /* 0x00018200ff067b82 */ /* 0x000ee20000000800 */
[----:B0-----:R-:W-:-:S04]  /*36d0*/  IMAD.WIDE.U32 R2, R5, R12, R18 ;  /* 0x0000000c05027225 */ /* 0x001fc800078e0012 */
[----:B------:R-:W-:Y:S01]  /*36e0*/  IMAD R5, R5, R13, R0 ;  /* 0x0000000d05057224 */ /* 0x000fe200078e0200 */
[----:B------:R-:W-:Y:S02]  /*36f0*/  I2FP.F32.U32 R0, R20 ;  /* 0x0000001400007245 */ /* 0x000fe40000201000 */
[----:B------:R-:W0:Y:S01]  /*3700*/  LDC R28, c[0x0][0x658] ;  /* 0x00019600ff1c7b82 */ /* 0x000e220000000800 */
[----:B------:R-:W-:Y:S01]  /*3710*/  IMAD.IADD R3, R3, 0x1, R5 ;  /* 0x0000000103037824 */ /* 0x000fe200078e0205 */
[----:B--2---:R-:W-:Y:S01]  /*3720*/  ISETP.NE.U32.AND P0, PT, R30, RZ, PT ;  /* 0x000000ff1e00720c */ /* 0x004fe20003f05070 */
[----:B------:R-:W-:Y:S01]  /*3730*/  FMUL R0, R0, UR4 ;  /* 0x0000000400007c20 */ /* 0x000fe20008400000 */
[----:B------:R-:W-:Y:S02]  /*3740*/  IMAD.MOV.U32 R5, RZ, RZ, -0x1 ;  /* 0xffffffffff057424 */ /* 0x000fe400078e00ff */
[----:B------:R-:W-:Y:S01]  /*3750*/  ISETP.NE.AND.EX P0, PT, R31, RZ, PT, P0 ;  /* 0x000000ff1f00720c */ /* 0x000fe20003f05300 */
[----:B------:R2:W4:Y:S01]  /*3760*/  F2I.U32.TRUNC.NTZ R12, R0 ;  /* 0x00000000000c7305 */ /* 0x000522000020f000 */
[----:B------:R-:W2:Y:S01]  /*3770*/  LDC R13, c[0x0][0x148] ;  /* 0x00005200ff0d7b82 */ /* 0x000ea20000000800 */
[----:B-1----:R-:W-:-:S02]  /*3780*/  SHF.R.U64 R10, R2, R4, R3 ;  /* 0x00000004020a7219 */ /* 0x002fc40000001203 */
[----:B------:R-:W-:-:S05]  /*3790*/  SHF.R.U32.HI R3, RZ, R4, R3 ;  /* 0x00000004ff037219 */ /* 0x000fca0000011603 */
[----:B------:R-:W1:Y:S01]  /*37a0*/  LDC R14, c[0x0][0x600] ;  /* 0x00018000ff0e7b82 */ /* 0x000e620000000800 */
[-CC-:B---3--:R-:W-:Y:S02]  /*37b0*/  SHF.R.U64 R8, R10, R6.reuse, R3.reuse ;  /* 0x000000060a087219 */ /* 0x188fe40000001203 */
[----:B------:R-:W-:-:S05]  /*37c0*/  SHF.R.U32.HI R3, RZ, R6, R3 ;  /* 0x00000006ff037219 */ /* 0x000fca0000011603 */
[----:B------:R-:W3:Y:S01]  /*37d0*/  LDC R29, c[0x0][0x648] ;  /* 0x00019200ff1d7b82 */ /* 0x000ee20000000800 */
[-CC-:B0-----:R-:W-:Y:S02]  /*37e0*/  SHF.R.U64 R11, R8, R28.reuse, R3.reuse ;  /* 0x0000001c080b7219 */ /* 0x181fe40000001203 */
[-C--:B------:R-:W-:Y:S02]  /*37f0*/  SHF.L.U32 R5, R5, R28.reuse, RZ ;  /* 0x0000001c05057219 */ /* 0x080fe400000006ff */
[-C--:B------:R-:W-:Y:S01]  /*3800*/  SHF.R.U32.HI R3, RZ, R28.reuse, R3 ;  /* 0x0000001cff037219 */ /* 0x080fe20000011603 */
[----:B------:R-:W-:Y:S01]  /*3810*/  IMAD.MOV.U32 R2, RZ, RZ, R11 ;  /* 0x000000ffff027224 */ /* 0x000fe200078e000b */
[----:B------:R-:W-:Y:S01]  /*3820*/  SHF.L.U32 R28, R7, R28, RZ ;  /* 0x0000001c071c7219 */ /* 0x000fe200000006ff */
[----:B------:R-:W0:Y:S01]  /*3830*/  LDC R32, c[0x0][0x638] ;  /* 0x00018e00ff207b82 */ /* 0x000e220000000800 */
[----:B------:R-:W-:-:S07]  /*3840*/  LOP3.LUT R21, RZ, R5, RZ, 0x33, !PT ;  /* 0x00000005ff157212 */ /* 0x000fce00078e33ff */
[----:B------:R-:W0:Y:S01]  /*3850*/  LDC R33, c[0x0][0x610] ;  /* 0x00018400ff217b82 */ /* 0x000e220000000800 */
[----:B----4-:R-:W-:Y:S05]  /*3860*/  @!P0 BRA `(.L_x_55) ;  /* 0x0000000000288947 */ /* 0x010fea0003800000 */
[----:B--2---:R-:W2:Y:S02]  /*3870*/  LDC R0, c[0x0][0x64c] ;  /* 0x00019300ff007b82 */ /* 0x004ea40000000800 */
[----:B--2---:R-:W-:-:S05]  /*3880*/  IADD3 R7, P0, R11, R0, RZ ;  /* 0x000000000b077210 */ /* 0x004fca0007f1e0ff */
        /* <DEDUP_REMOVED lines=8> */
.L_x_55:
[----:B------:R-:W-:Y:S01]  /*3910*/  ISETP.NE.AND P0, PT, R22, 0x1, PT ;  /* 0x000000011600780c */ /* 0x000fe20003f05270 */
[----:B-1----:R-:W-:Y:S01]  /*3920*/  VIADD R5, R14, 0xffffffff ;  /* 0xffffffff0e057836 */ /* 0x002fe20000000000 */
[----:B--23--:R-:W-:Y:S01]  /*3930*/  SHF.R.U64 R0, R2, R29, R3 ;  /* 0x0000001d02007219 */ /* 0x00cfe20000001203 */
[----:B------:R-:W-:Y:S01]  /*3940*/  IMAD.MOV R12, RZ, RZ, -R12 ;  /* 0x000000ffff0c7224 */ /* 0x000fe200078e0a0c */
[----:B------:R-:W-:Y:S01]  /*3950*/  LOP3.LUT R3, R8, R21, RZ, 0xc0, !PT ;  /* 0x0000001508037212 */ /* 0x000fe200078ec0ff */
[----:B------:R-:W-:Y:S02]  /*3960*/  IMAD.MOV.U32 R4, RZ, RZ, 0x1 ;  /* 0x00000001ff047424 */ /* 0x000fe400078e00ff */
[----:B------:R-:W-:Y:S02]  /*3970*/  IMAD.MOV R2, RZ, RZ, -R0 ;  /* 0x000000ffff027224 */ /* 0x000fe400078e0a00 */
[----:B------:R-:W-:Y:S01]  /*3980*/  IMAD R0, R28, R0, R3 ;  /* 0x000000001c007224 */ /* 0x000fe200078e0203 */
[----:B------:R-:W-:Y:S01]  /*3990*/  LOP3.LUT R3, R10, R5, RZ, 0xc0, !PT ;  /* 0x000000050a037212 */ /* 0x000fe200078ec0ff */
[----:B0-----:R-:W-:-:S02]  /*39a0*/  IMAD R2, R2, R32, R11 ;  /* 0x0000002002027224 */ /* 0x001fc400078e020b */
[----:B------:R-:W-:Y:S02]  /*39b0*/  @P0 IMAD R15, R13, R12, R20 ;  /* 0x0000000c0d0f0224 */ /* 0x000fe400078e0214 */
[----:B------:R-:W-:Y:S01]  /*39c0*/  IMAD R3, R2, R14, R3 ;  /* 0x0000000e02037224 */ /* 0x000fe200078e0203 */
[----:B------:R-:W-:Y:S01]  /*39d0*/  PRMT R2, R4, 0x7610, R2 ;  /* 0x0000761004027816 */ /* 0x000fe20000000002 */
[----:B------:R-:W-:-:S05]  /*39e0*/  IMAD R0, R0, R33, R15 ;  /* 0x0000002100007224 */ /* 0x000fca00078e020f */
[----:B------:R-:W-:Y:S02]  /*39f0*/  SEL R37, R3, R0, !P0 ;  /* 0x0000000003257207 */ /* 0x000fe40004000000 */
[----:B------:R-:W-:-:S07]  /*3a00*/  SEL R0, R0, R3, !P0 ;  /* 0x0000000300007207 */ /* 0x000fce0004000000 */
.L_x_53:
[----:B------:R-:W-:Y:S01]  /*3a10*/  LOP3.LUT P0, RZ, R2, 0xff, RZ, 0xc0, !PT ;  /* 0x000000ff02ff7812 */ /* 0x000fe2000780c0ff */
[----:B------:R-:W-:-:S12]  /*3a20*/  IMAD.MOV.U32 R36, RZ, RZ, R0 ;  /* 0x000000ffff247224 */ /* 0x000fd800078e0000 */
[----:B------:R-:W-:Y:S05]  /*3a30*/  @P0 BRA `(.L_x_56) ;  /* 0xffffffd400e40947 */ /* 0x000fea000383ffff */
[----:B------:R-:W-:Y:S05]  /*3a40*/  EXIT ;  /* 0x000000000000794d */ /* 0x000fea0003800000 */
.L_x_7:
        /* <DEDUP_REMOVED lines=26> */
.L_x_58:
        /* <DEDUP_REMOVED lines=11> */
[----:B------:R-:W-:Y:S01]  /*3ca0*/  IMAD.MOV.U32 R8, RZ, RZ, -0x1 ;  /* 0xffffffffff087424 */ /* 0x000fe200078e00ff */
[----:B------:R-:W3:Y:S01]  /*3cb0*/  LDC R27, c[0x0][0x658] ;  /* 0x00019600ff1b7b82 */ /* 0x000ee20000000800 */
[----:B------:R-:W-:Y:S01]  /*3cc0*/  IMAD.IADD R7, R7, 0x1, R9 ;  /* 0x0000000107077824 */ /* 0x000fe200078e0209 */
[----:B0-----:R-:W-:-:S04]  /*3cd0*/  ISETP.NE.U32.AND P0, PT, R28, RZ, PT ;  /* 0x000000ff1c00720c */ /* 0x001fc80003f05070 */
        /* <DEDUP_REMOVED lines=25> */
.L_x_59:
[----:B------:R-:W-:Y:S01]  /*3e70*/  ISETP.NE.AND P0, PT, R22, 0x1, PT ;  /* 0x000000011600780c */ /* 0x000fe20003f05270 */
[----:B0-----:R-:W-:Y:S01]  /*3e80*/  VIADD R13, R23, 0xffffffff ;  /* 0xffffffff170d7836 */ /* 0x001fe20000000000 */
[----:B-1----:R-:W-:Y:S02]  /*3e90*/  SHF.R.U64 R6, R6, R24, R7 ;  /* 0x0000001806067219 */ /* 0x002fe40000001207 */
[----:B------:R-:W-:Y:S02]  /*3ea0*/  SHF.L.U32 R26, R26, R27, RZ ;  /* 0x0000001b1a1a7219 */ /* 0x000fe400000006ff */
[----:B------:R-:W-:Y:S01]  /*3eb0*/  LOP3.LUT R3, R21, R30, RZ, 0xc0, !PT ;  /* 0x0000001e15037212 */ /* 0x000fe200078ec0ff */
[----:B------:R-:W-:Y:S01]  /*3ec0*/  IMAD.MOV R7, RZ, RZ, -R6 ;  /* 0x000000ffff077224 */ /* 0x000fe200078e0a06 */
[----:B------:R-:W-:Y:S01]  /*3ed0*/  LOP3.LUT R13, R12, R13, RZ, 0xc0, !PT ;  /* 0x0000000d0c0d7212 */ /* 0x000fe200078ec0ff */
[----:B------:R-:W-:Y:S02]  /*3ee0*/  IMAD.MOV.U32 R12, RZ, RZ, R15 ;  /* 0x000000ffff0c7224 */ /* 0x000fe400078e000f */
[----:B------:R-:W-:-:S02]  /*3ef0*/  IMAD R3, R26, R6, R3 ;  /* 0x000000061a037224 */ /* 0x000fc400078e0203 */
[----:B------:R-:W-:Y:S02]  /*3f00*/  @P0 IMAD R4, R5, R14, R2 ;  /* 0x0000000e05040224 */ /* 0x000fe400078e0202 */
[----:B--2---:R-:W-:Y:S02]  /*3f10*/  IMAD R2, R7, R25, R20 ;  /* 0x0000001907027224 */ /* 0x004fe400078e0214 */
[----:B---3--:R-:W-:Y:S02]  /*3f20*/  IMAD R4, R3, R31, R4 ;  /* 0x0000001f03047224 */ /* 0x008fe400078e0204 */
[----:B------:R-:W-:Y:S02]  /*3f30*/  IMAD R13, R2, R23, R13 ;  /* 0x00000017020d7224 */ /* 0x000fe400078e020d */
[----:B------:R-:W-:-:S03]  /*3f40*/  IMAD.MOV.U32 R6, RZ, RZ, 0x1 ;  /* 0x00000001ff067424 */ /* 0x000fc600078e00ff */
[----:B------:R-:W-:Y:S02]  /*3f50*/  SEL R11, R13, R4, !P0 ;  /* 0x000000040d0b7207 */ /* 0x000fe40004000000 */
[----:B------:R-:W-:-:S07]  /*3f60*/  SEL R13, R4, R13, !P0 ;  /* 0x0000000d040d7207 */ /* 0x000fce0004000000 */
.L_x_57:
[----:B------:R-:W-:-:S08]  /*3f70*/  NOP ;  /* 0x0000000000007918 */ /* 0x000fd00000000000 */
[----:B------:R-:W0:-:S00]  /*3f80*/  USETMAXREG.DEALLOC.CTAPOOL 0x28 ;  /* 0x00000028000079c8 */ /* 0x000e0000080e0500 */
[----:B0-----:R-:W-:-:S13]  /*3f90*/  ISETP.NE.AND P0, PT, R0, RZ, PT ;  /* 0x000000ff0000720c */ /* 0x001fda0003f05270 */
[----:B------:R-:W-:Y:S05]  /*3fa0*/  @P0 EXIT ;  /* 0x000000000000094d */ /* 0x000fea0003800000 */
[----:B------:R-:W-:Y:S01]  /*3fb0*/  LOP3.LUT P0, RZ, R6, 0xff, RZ, 0xc0, !PT ;  /* 0x000000ff06ff7812 */ /* 0x000fe2000780c0ff */
[----:B------:R-:W-:Y:S02]  /*3fc0*/  IMAD.MOV.U32 R8, RZ, RZ, 0x1 ;  /* 0x00000001ff087424 */ /* 0x000fe400078e00ff */
[----:B------:R-:W-:-:S10]  /*3fd0*/  IMAD.MOV.U32 R10, RZ, RZ, RZ ;  /* 0x000000ffff0a7224 */ /* 0x000fd400078e00ff */
[----:B------:R-:W-:Y:S05]  /*3fe0*/  @!P0 BRA `(.L_x_60) ;  /* 0x0000000c005c8947 */ /* 0x000fea0003800000 */
[----:B------:R-:W0:Y:S01]  /*3ff0*/  LDC R0, c[0x0][0x28c] ;  /* 0x0000a300ff007b82 */ /* 0x000e220000000800 */
[----:B------:R-:W1:Y:S01]  /*4000*/  S2R R6, SR_CgaCtaId ;  /* 0x0000000000067919 */ /* 0x000e620000008800 */
[----:B------:R-:W-:Y:S01]  /*4010*/  BSSY B0, `(.L_x_60) ;  /* 0x00000d4000007945 */ /* 0x000fe20003800000 */
[----:B------:R-:W-:Y:S01]  /*4020*/  IMAD.MOV.U32 R9, RZ, RZ, 0x1 ;  /* 0x00000001ff097424 */ /* 0x000fe200078e00ff */
[----:B------:R-:W-:Y:S01]  /*4030*/  ULDC UR4, c[0x0][0x600] ;  /* 0x0001800000047ab9 */ /* 0x000fe20000000800 */
[----:B------:R-:W-:Y:S01]  /*4040*/  IMAD.MOV.U32 R8, RZ, RZ, 0x1 ;  /* 0x00000001ff087424 */ /* 0x000fe200078e00ff */
[----:B------:R-:W-:Y:S01]  /*4050*/  UIADD3 UR4, UR4, -0x1, URZ ;  /* 0xffffffff04047890 */ /* 0x000fe2000fffe03f */
[----:B------:R-:W-:Y:S01]  /*4060*/  IMAD.MOV.U32 R10, RZ, RZ, RZ ;  /* 0x000000ffff0a7224 */ /* 0x000fe200078e00ff */
[----:B------:R-:W-:Y:S01]  /*4070*/  ULDC.64 UR22, c[0x0][0x198] ;  /* 0x0000660000167ab9 */ /* 0x000fe20000000a00 */
[----:B0-----:R-:W-:-:S05]  /*4080*/  VIADD R0, R0, 0xff ;  /* 0x000000ff00007836 */ /* 0x001fca0000000000 */
[----:B------:R-:W-:-:S04]  /*4090*/  SHF.R.S32.HI R3, RZ, 0x1f, R0 ;  /* 0x0000001fff037819 */ /* 0x000fc80000011400 */
[----:B------:R-:W-:Y:S02]  /*40a0*/  LEA.HI R3, R3, R0, RZ, 0x8 ;  /* 0x0000000003037211 */ /* 0x000fe400078f40ff */
[----:B------:R-:W-:Y:S02]  /*40b0*/  LOP3.LUT R0, R17, 0x2, RZ, 0xfc, !PT ;  /* 0x0000000211007812 */ /* 0x000fe400078efcff */
[----:B-1----:R-:W-:Y:S02]  /*40c0*/  LOP3.LUT R6, R6, 0x1, RZ, 0xc0, !PT ;  /* 0x0000000106067812 */ /* 0x002fe400078ec0ff */
[----:B------:R-:W-:-:S07]  /*40d0*/  SHF.R.S32.HI R7, RZ, 0x8, R3 ;  /* 0x00000008ff077819 */ /* 0x000fce0000011403 */
.L_x_71:
[----:B------:R-:W-:-:S03]  /*40e0*/  UMOV UR5, 0xffffffff ;  /* 0xffffffff00057882 */ /* 0x000fc60000000000 */
[----:B------:R-:W-:Y:S05]  /*40f0*/  BRA.DIV UR5, `(.L_x_61) ;  /* 0x0000000e05dc7947 */ /* 0x000fea000b800000 */
[----:B------:R-:W-:-:S13]  /*4100*/  ELECT P6, URZ, PT ;  /* 0x00000000003f782f */ /* 0x000fda00038c0000 */
.L_x_81:
[----:B------:R-:W0:Y:S01]  /*4110*/  LDC R2, c[0x0][0x28c] ;  /* 0x0000a300ff027b82 */ /* 0x000e220000000800 */
[----:B------:R-:W-:Y:S01]  /*4120*/  BSSY B1, `(.L_x_62) ;  /* 0x0000045000017945 */ /* 0x000fe20003800000 */
[----:B0-----:R-:W-:-:S13]  /*4130*/  ISETP.LT.OR P6, PT, R2, 0x1, !P6 ;  /* 0x000000010200780c */ /* 0x001fda00077c1670 */
[----:B------:R-:W-:Y:S05]  /*4140*/  @P6 BRA `(.L_x_63) ;  /* 0x0000000400086947 */ /* 0x000fea0003800000 */
[----:B------:R-:W-:Y:S02]  /*4150*/  IMAD R11, R11, 0x2, R6 ;  /* 0x000000020b0b7824 */ /* 0x000fe400078e0206 */
[----:B------:R-:W-:Y:S02]  /*4160*/  IMAD.SHL.U32 R13, R13, 0x100, RZ ;  /* 0x000001000d0d7824 */ /* 0x000fe400078e00ff */
[----:B------:R-:W-:Y:S02]  /*4170*/  VIADD R20, R7, 0x1 ;  /* 0x0000000107147836 */ /* 0x000fe40000000000 */
[----:B------:R-:W-:Y:S02]  /*4180*/  IMAD.MOV.U32 R21, RZ, RZ, RZ ;  /* 0x000000ffff157224 */ /* 0x000fe400078e00ff */
[----:B------:R-:W-:Y:S02]  /*4190*/  IMAD.MOV.U32 R2, RZ, RZ, R8 ;  /* 0x000000ffff027224 */ /* 0x000fe400078e0008 */
[----:B------:R-:W-:-:S02]  /*41a0*/  IMAD.MOV.U32 R3, RZ, RZ, R10 ;  /* 0x000000ffff037224 */ /* 0x000fc400078e000a */
[----:B------:R-:W-:-:S07]  /*41b0*/  IMAD.SHL.U32 R11, R11, 0x4, RZ ;  /* 0x000000040b0b7824 */ /* 0x000fce00078e00ff */
.L_x_66:
[----:B------:R-:W0:Y:S01]  /*41c0*/  S2R R5, SR_CgaCtaId ;  /* 0x0000000000057919 */ /* 0x000e220000008800 */
[----:B------:R-:W-:Y:S02]  /*41d0*/  MOV R4, 0x400 ;  /* 0x0000040000047802 */ /* 0x000fe40000000f00 */
[----:B------:R-:W-:Y:S02]  /*41e0*/  LOP3.LUT P0, RZ, R16, 0x7f, RZ, 0xc0, !PT ;  /* 0x0000007f10ff7812 */ /* 0x000fe4000780c0ff */
[----:B0-----:R-:W-:Y:S02]  /*41f0*/  LEA R14, R5, R4, 0x18 ;  /* 0x00000004050e7211 */ /* 0x001fe400078ec0ff */
[----:B------:R-:W-:-:S09]  /*4200*/  SHF.L.U32 R4, R2, 0x1f, RZ ;  /* 0x0000001f02047819 */ /* 0x000fd200000006ff */
[----:B------:R-:W0:Y:S01]  /*4210*/  @!P0 LDC R5, c[0x0][0x500] ;  /* 0x00014000ff058b82 */ /* 0x000e220000000800 */
[----:B------:R-:W-:-:S04]  /*4220*/  IMAD R15, R3, 0x8, R14 ;  /* 0x00000008030f7824 */ /* 0x000fc800078e020e */
[----:B------:R-:W1:Y:S02]  /*4230*/  SYNCS.PHASECHK.TRANS64.TRYWAIT P1, [R15+URZ+0x18], R4 ;  /* 0x000018040f0075a7 */ /* 0x000e64000802017f */
[----:B-1----:R-:W-:Y:S05]  /*4240*/  @!P1 BRA `(.L_x_64) ;  /* 0x0000000c00a89947 */ /* 0x002fea0003800000 */
.L_x_82:
[----:B-1----:R-:W-:Y:S01]  /*4250*/  PRMT R4, R0, 0x9910, RZ ;  /* 0x0000991000047816 */ /* 0x002fe200000000ff */
[----:B0-----:R0:W-:Y:S03]  /*4260*/  @!P0 SYNCS.ARRIVE.TRANS64 RZ, [R15+URZ], R5 ;  /* 0x000000050fff89a7 */ /* 0x0011e6000800003f */
[----:B------:R-:W-:-:S13]  /*4270*/  ISETP.NE.AND P0, PT, R4, 0x2, PT ;  /* 0x000000020400780c */ /* 0x000fda0003f05270 */
[----:B0-----:R-:W-:Y:S05]  /*4280*/  @P0 BRA `(.L_x_65) ;  /* 0x0000000000040947 */ /* 0x001fea0003800000 */
[----:B------:R-:W-:Y:S01]  /*4290*/  BPT.TRAP 0x1 ;  /* 0x000000040000795c */ /* 0x000fe20000300000 */
.L_x_65:
[----:B------:R-:W-:Y:S01]  /*42a0*/  IMAD R4, R3, 0x10000, R14 ;  /* 0x0001000003047824 */ /* 0x000fe200078e020e */
[----:B------:R-:W-:Y:S01]  /*42b0*/  R2UR UR34, R21 ;  /* 0x00000000152272ca */ /* 0x000fe200000e0000 */
[----:B------:R-:W-:Y:S01]  /*42c0*/  VIADD R20, R20, 0xffffffff ;  /* 0xffffffff14147836 */ /* 0x000fe20000000000 */
[----:B------:R-:W-:Y:S01]  /*42d0*/  R2UR UR33, R15 ;  /* 0x000000000f2172ca */ /* 0x000fe200000e0000 */
[----:B------:R-:W-:Y:S01]  /*42e0*/  UIADD3 UR6, UP0, UR22, 0xf0, URZ ;  /* 0x000000f016067890 */ /* 0x000fe2000ff1e03f */
[----:B------:R-:W-:Y:S01]  /*42f0*/  R2UR UR24, R4 ;  /* 0x00000000041872ca */ /* 0x000fe200000e0000 */
[----:B------:R-:W-:Y:S01]  /*4300*/  IMAD R4, R3, 0x4, R6 ;  /* 0x0000000403047824 */ /* 0x000fe200078e0206 */
[----:B------:R-:W-:Y:S01]  /*4310*/  R2UR UR36, R12 ;  /* 0x000000000c2472ca */ /* 0x000fe200000e0000 */
[----:B------:R-:W-:Y:S01]  /*4320*/  UIADD3 UR30, UP1, UR22, 0x1f0, URZ ;  /* 0x000001f0161e7890 */ /* 0x000fe2000ff3e03f */
[----:B------:R-:W-:Y:S01]  /*4330*/  R2UR UR35, R13 ;  /* 0x000000000d2372ca */ /* 0x000fe200000e0000 */
[----:B------:R-:W-:Y:S01]  /*4340*/  IMAD.U32 R4, R4, 0x200, R14 ;  /* 0x0000020004047824 */ /* 0x000fe200078e000e */
[----:B------:R-:W-:Y:S01]  /*4350*/  R2UR UR19, R11 ;  /* 0x000000000b1372ca */ /* 0x000fe200000e0000 */
[----:B------:R-:W-:Y:S01]  /*4360*/  UIADD3.X UR7, URZ, UR23, URZ, UP0, !UPT ;  /* 0x000000173f077290 */ /* 0x000fe200087fe43f */
[----:B------:R-:W-:Y:S01]  /*4370*/  ISETP.GT.AND P1, PT, R20, 0x1, PT ;  /* 0x000000011400780c */ /* 0x000fe20003f24270 */
[----:B------:R-:W-:Y:S01]  /*4380*/  UIADD3 UR26, UR34, 0x80, URZ ;  /* 0x00000080221a7890 */ /* 0x000fe2000fffe03f */
[----:B------:R-:W-:Y:S01]  /*4390*/  R2UR UR8, R4 ;  /* 0x00000000040872ca */ /* 0x000fe200000e0000 */
[----:B------:R-:W-:Y:S01]  /*43a0*/  UIADD3.X UR31, URZ, UR23, URZ, UP1, !UPT ;  /* 0x000000173f1f7290 */ /* 0x000fe20008ffe43f */
[----:B------:R-:W-:Y:S01]  /*43b0*/  VIADD R3, R3, 0x1 ;  /* 0x0000000103037836 */ /* 0x000fe20000000000 */
[----:B------:R-:W-:Y:S01]  /*43c0*/  UIADD3 UR32, UR24, 0x100, URZ ;  /* 0x0000010018207890 */ /* 0x000fe2000fffe03f */
[----:B------:R-:W-:Y:S01]  /*43d0*/  VIADD R21, R21, 0x100 ;  /* 0x0000010015157836 */ /* 0x000fe20000000000 */
[----:B------:R-:W-:Y:S01]  /*43e0*/  UIADD3 UR24, UR24, 0x8100, URZ ;  /* 0x0000810018187890 */ /* 0x000fe2000fffe03f */
[----:B------:R-:W-:Y:S01]  /*43f0*/  UMOV UR14, 0x0 ;  /* 0x00000000000e7882 */ /* 0x000fe20000000000 */
[----:B------:R-:W-:Y:S01]  /*4400*/  UMOV UR15, 0x10000000 ;  /* 0x10000000000f7882 */ /* 0x000fe20000000000 */
[----:B------:R-:W-:Y:S01]  /*4410*/  ISETP.NE.AND P0, PT, R3, 0x3, PT ;  /* 0x000000030300780c */ /* 0x000fe20003f05270 */
[----:B------:R-:W-:Y:S01]  /*4420*/  UMOV UR25, UR33 ;  /* 0x0000002100197c82 */ /* 0x000fe20008000000 */
[----:B------:R-:W-:Y:S01]  /*4430*/  UMOV UR28, UR36 ;  /* 0x00000024001c7c82 */ /* 0x000fe20008000000 */
[----:B------:R-:W-:-:S02]  /*4440*/  UMOV UR27, UR35 ;  /* 0x00000023001b7c82 */ /* 0x000fc40008000000 */
[----:B------:R-:W-:Y:S01]  /*4450*/  UIADD3 UR16, UR8, 0x30100, URZ ;  /* 0x0003010008107890 */ /* 0x000fe2000fffe03f */
[----:B------:R0:W-:Y:S01]  /*4460*/  UTMALDG.3D [UR32], [UR6], desc[UR14] ;  /* 0x00000e20060075b4 */ /* 0x0001e20008011000 */
[----:B------:R-:W-:Y:S01]  /*4470*/  UIADD3 UR8, UR8, 0x30500, URZ ;  /* 0x0003050008087890 */ /* 0x000fe2000fffe03f */
[----:B------:R-:W-:Y:S01]  /*4480*/  SEL R5, RZ, 0x1, P0 ;  /* 0x00000001ff057807 */ /* 0x000fe20000000000 */
[----:B------:R-:W-:Y:S01]  /*4490*/  UMOV UR5, 0x30000 ;  /* 0x0003000000057882 */ /* 0x000fe20000000000 */
[----:B------:R-:W-:Y:S01]  /*44a0*/  UMOV UR17, UR33 ;  /* 0x0000002100117c82 */ /* 0x000fe20008000000 */
[----:B------:R-:W-:Y:S01]  /*44b0*/  UMOV UR18, UR34 ;  /* 0x0000002200127c82 */ /* 0x000fe20008000000 */
[----:B------:R-:W-:Y:S01]  /*44c0*/  UMOV UR20, UR36 ;  /* 0x0000002400147c82 */ /* 0x000fe20008000000 */
[----:B------:R-:W-:Y:S01]  /*44d0*/  UMOV UR9, UR33 ;  /* 0x0000002100097c82 */ /* 0x000fe20008000000 */
[----:B------:R-:W-:Y:S01]  /*44e0*/  UMOV UR11, UR19 ;  /* 0x00000013000b7c82 */ /* 0x000fe20008000000 */
[----:B------:R-:W-:Y:S01]  /*44f0*/  UMOV UR12, UR36 ;  /* 0x00000024000c7c82 */ /* 0x000fe20008000000 */
[----:B------:R0:W-:Y:S01]  /*4500*/  UTMALDG.3D [UR24], [UR6], desc[UR14] ;  /* 0x00000e18060075b4 */ /* 0x0001e20008011000 */
[----:B------:R-:W-:Y:S01]  /*4510*/  UMOV UR10, UR26 ;  /* 0x0000001a000a7c82 */ /* 0x000fe20008000000 */
[----:B------:R-:W-:-:S02]  /*4520*/  LOP3.LUT R2, R2, R5, RZ, 0x3c, !PT ;  /* 0x0000000502027212 */ /* 0x000fc400078e3cff */
[----:B------:R-:W-:Y:S01]  /*4530*/  SEL R3, R3, RZ, P0 ;  /* 0x000000ff03037207 */ /* 0x000fe20000000000 */
[----:B------:R0:W-:Y:S01]  /*4540*/  UTMALDG.3D.MULTICAST [UR16], [UR30], UR5, desc[UR14] ;  /* 0x00000e101e0073b4 */ /* 0x0001e20008011805 */
[----:B------:R0:W-:Y:S02]  /*4550*/  UTMALDG.3D.MULTICAST [UR8], [UR30], UR5, desc[UR14] ;  /* 0x00000e081e0073b4 */ /* 0x0001e40008011805 */
[----:B0-----:R-:W-:Y:S05]  /*4560*/  @P1 BRA `(.L_x_66) ;  /* 0xfffffffc00141947 */ /* 0x001fea000383ffff */
.L_x_63:
[----:B------:R-:W-:Y:S05]  /*4570*/  BSYNC B1 ;  /* 0x0000000000017941 */ /* 0x000fea0003800000 */
.L_x_62:
[----:B------:R-:W-:Y:S01]  /*4580*/  LOP3.LUT P0, RZ, R9, 0xff, RZ, 0xc0, !PT ;  /* 0x000000ff09ff7812 */ /* 0x000fe2000780c0ff */
[----:B------:R-:W-:Y:S01]  /*4590*/  ULDC UR6, c[0x0][0xc] ;  /* 0x0000030000067ab9 */ /* 0x000fe20000000800 */
[----:B------:R-:W-:Y:S01]  /*45a0*/  ULDC UR7, c[0x0][0x10] ;  /* 0x0000040000077ab9 */ /* 0x000fe20000000800 */
[----:B------:R-:W0:Y:S01]  /*45b0*/  LDC R5, c[0x0][0x14] ;  /* 0x00000500ff057b82 */ /* 0x000e220000000800 */
[C---:B------:R-:W-:Y:S01]  /*45c0*/  IMAD.IADD R10, R7.reuse, 0x1, R10 ;  /* 0x00000001070a7824 */ /* 0x040fe200078e020a */
[----:B------:R-:W-:Y:S01]  /*45d0*/  UIMAD.WIDE.U32 UR6, UR6, UR7, URZ ;  /* 0x00000007060672a5 */ /* 0x000fe2000f8e003f */
[----:B------:R-:W-:Y:S01]  /*45e0*/  ISETP.GE.U32.AND P1, PT, R7, 0x3, PT ;  /* 0x000000030700780c */ /* 0x000fe20003f26070 */
[----:B------:R-:W-:Y:S01]  /*45f0*/  BSSY B1, `(.L_x_67) ;  /* 0x0000073000017945 */ /* 0x000fe20003800000 */
[----:B------:R-:W-:Y:S02]  /*4600*/  IMAD.MOV.U32 R13, RZ, RZ, -0x1 ;  /* 0xffffffffff0d7424 */ /* 0x000fe400078e00ff */
[----:B------:R-:W-:-:S02]  /*4610*/  IMAD.MOV.U32 R11, RZ, RZ, -0x1 ;  /* 0xffffffffff0b7424 */ /* 0x000fc400078e00ff */
[----:B------:R-:W-:Y:S01]  /*4620*/  IMAD.MOV.U32 R12, RZ, RZ, -0x1 ;  /* 0xffffffffff0c7424 */ /* 0x000fe200078e00ff */
[----:B------:R-:W1:Y:S01]  /*4630*/  @P0 S2R R3, SR_CgaCtaId ;  /* 0x0000000000030919 */ /* 0x000e620000008800 */
[----:B------:R-:W-:Y:S01]  /*4640*/  @P0 MOV R2, 0x400 ;  /* 0x0000040000020802 */ /* 0x000fe20000000f00 */
[----:B0-----:R-:W-:-:S04]  /*4650*/  IMAD.WIDE.U32 R18, R5, UR6, R18 ;  /* 0x0000000605127c25 */ /* 0x001fc8000f8e0012 */
[----:B------:R-:W-:Y:S01]  /*4660*/  IMAD R9, R5, UR7, RZ ;  /* 0x0000000705097c24 */ /* 0x000fe2000f8e02ff */
[----:B------:R-:W-:-:S03]  /*4670*/  ULDC.64 UR6, c[0x0][0x650] ;  /* 0x0001940000067ab9 */ /* 0x000fc60000000a00 */
[--C-:B------:R-:W-:Y:S01]  /*4680*/  IMAD.IADD R19, R19, 0x1, R9.reuse ;  /* 0x0000000113137824 */ /* 0x100fe200078e0209 */
[----:B------:R-:W-:Y:S02]  /*4690*/  PRMT R9, RZ, 0x7610, R9 ;  /* 0x00007610ff097816 */ /* 0x000fe40000000009 */
[----:B-1----:R-:W-:-:S04]  /*46a0*/  @P0 LEA R2, R3, R2, 0x18 ;  /* 0x0000000203020211 */ /* 0x002fc800078ec0ff */
[----:B------:R0:W-:Y:S01]  /*46b0*/  @P0 SYNCS.ARRIVE.TRANS64.A1T0 RZ, [R2+URZ+0x48], RZ ;  /* 0x000048ff02ff09a7 */ /* 0x0001e2000810003f */
[----:B------:R-:W-:-:S04]  /*46c0*/  ISETP.GT.U32.AND P0, PT, R10, 0x2, PT ;  /* 0x000000020a00780c */ /* 0x000fc80003f04070 */
[----:B------:R-:W-:Y:S01]  /*46d0*/  ISETP.LT.U32.AND P0, PT, R7, 0x3, P0 ;  /* 0x000000030700780c */ /* 0x000fe20000701070 */
[----:B0-----:R-:W-:-:S05]  /*46e0*/  IMAD.WIDE.U32 R2, R10, -0x55555555, RZ ;  /* 0xaaaaaaab0a027825 */ /* 0x001fca00078e00ff */
[----:B------:R-:W-:Y:S02]  /*46f0*/  SHF.R.U32.HI R5, RZ, 0x1, R3 ;  /* 0x00000001ff057819 */ /* 0x000fe40000011603 */
[----:B------:R-:W-:Y:S02]  /*4700*/  SEL R3, RZ, 0x1, !P0 ;  /* 0x00000001ff037807 */ /* 0x000fe40004000000 */
[----:B------:R-:W-:Y:S01]  /*4710*/  ISETP.GE.U32.AND P0, PT, R18, UR6, PT ;  /* 0x0000000612007c0c */ /* 0x000fe2000bf06070 */
[----:B------:R-:W-:Y:S01]  /*4720*/  IMAD R10, R5, -0x3, R10 ;  /* 0xfffffffd050a7824 */ /* 0x000fe200078e020a */
[----:B------:R-:W-:Y:S02]  /*4730*/  LOP3.LUT R8, R8, R3, RZ, 0x3c, !PT ;  /* 0x0000000308087212 */ /* 0x000fe400078e3cff */
[----:B------:R-:W-:Y:S02]  /*4740*/  ISETP.GE.U32.AND.EX P0, PT, R19, UR7, PT, P0 ;  /* 0x0000000713007c0c */ /* 0x000fe4000bf06100 */
[----:B------:R-:W-:-:S02]  /*4750*/  @P1 LOP3.LUT R8, R8, 0x1, R5, 0x78, !PT ;  /* 0x0000000108081812 */ /* 0x000fc400078e7805 */
[----:B------:R-:W-:-:S09]  /*4760*/  PRMT R2, RZ, 0x7610, R2 ;  /* 0x00007610ff027816 */ /* 0x000fd20000000002 */
[----:B------:R-:W-:Y:S05]  /*4770*/  @P0 BRA `(.L_x_68) ;  /* 0x0000000400680947 */ /* 0x000fea0003800000 */
[----:B------:R-:W0:Y:S01]  /*4780*/  S2R R13, SR_CTAID.X ;  /* 0x00000000000d7919 */ /* 0x000e220000002500 */
[----:B------:R-:W-:Y:S01]  /*4790*/  ULDC.64 UR6, c[0x0][0x628] ;  /* 0x00018a0000067ab9 */ /* 0x000fe20000000a00 */
[----:B------:R-:W1:Y:S01]  /*47a0*/  LDC R14, c[0x0][0x144] ;  /* 0x00005100ff0e7b82 */ /* 0x000e620000000800 */
[----:B------:R-:W-:Y:S01]  /*47b0*/  ISETP.NE.U32.AND P0, PT, RZ, UR6, PT ;  /* 0x00000006ff007c0c */ /* 0x000fe2000bf05070 */
[----:B------:R-:W2:Y:S01]  /*47c0*/  S2R R11, SR_CTAID.Y ;  /* 0x00000000000b7919 */ /* 0x000ea20000002600 */
[----:B------:R-:W-:Y:S01]  /*47d0*/  ULDC UR5, c[0x0][0x150] ;  /* 0x0000540000057ab9 */ /* 0x000fe20000000800 */
[----:B------:R-:W-:Y:S01]  /*47e0*/  ULDC UR8, c[0x0][0x630] ;  /* 0x00018c0000087ab9 */ /* 0x000fe20000000800 */
[----:B------:R-:W-:Y:S01]  /*47f0*/  ISETP.NE.AND.EX P0, PT, RZ, UR7, PT, P0 ;  /* 0x00000007ff007c0c */ /* 0x000fe2000bf05300 */
[----:B------:R-:W-:Y:S01]  /*4800*/  IMAD.MOV.U32 R2, RZ, RZ, R18 ;  /* 0x000000ffff027224 */ /* 0x000fe200078e0012 */
[----:B0-----:R-:W-:-:S05]  /*4810*/  I2FP.F32.U32 R3, R13 ;  /* 0x0000000d00037245 */ /* 0x001fca0000201000 */
[----:B------:R-:W-:Y:S01]  /*4820*/  FMUL R20, R3, UR5 ;  /* 0x0000000503147c20 */ /* 0x000fe20008400000 */
[----:B------:R-:W-:-:S05]  /*4830*/  IMAD.MOV.U32 R3, RZ, RZ, R19 ;  /* 0x000000ffff037224 */ /* 0x000fca00078e0013 */
[----:B--2---:R-:W-:Y:S05]  /*4840*/  @!P0 BRA `(.L_x_69) ;  /* 0x0000000000288947 */ /* 0x004fea0003800000 */
[----:B------:R-:W-:Y:S02]  /*4850*/  ULDC UR5, c[0x0][0x634] ;  /* 0x00018d0000057ab9 */ /* 0x000fe40000000800 */
[----:B------:R-:W-:-:S05]  /*4860*/  IADD3 R3, P0, R18, UR5, RZ ;  /* 0x0000000512037c10 */ /* 0x000fca000ff1e0ff */
[----:B------:R-:W-:-:S04]  /*4870*/  IMAD.X R15, RZ, RZ, R19, P0 ;  /* 0x000000ffff0f7224 */ /* 0x000fc800000e0613 */
[----:B------:R-:W-:-:S04]  /*4880*/  IMAD.WIDE.U32 R4, R15, UR6, RZ ;  /* 0x000000060f047c25 */ /* 0x000fc8000f8e00ff */
[----:B------:R-:W-:-:S04]  /*4890*/  IMAD.WIDE.U32 R4, P0, R3, UR7, R4 ;  /* 0x0000000703047c25 */ /* 0x000fc8000f800004 */
[----:B------:R-:W-:-:S04]  /*48a0*/  IMAD.WIDE.U32 R2, R3, UR6, RZ ;  /* 0x0000000603027c25 */ /* 0x000fc8000f8e00ff */
[----:B------:R-:W-:Y:S01]  /*48b0*/  IMAD.MOV.U32 R2, RZ, RZ, R5 ;  /* 0x000000ffff027224 */ /* 0x000fe200078e0005 */
[----:B------:R-:W-:Y:S01]  /*48c0*/  IADD3 RZ, P1, R3, R4, RZ ;  /* 0x0000000403ff7210 */ /* 0x000fe20007f3e0ff */
[----:B------:R-:W-:-:S04]  /*48d0*/  IMAD.X R3, RZ, RZ, RZ, P0 ;  /* 0x000000ffff037224 */ /* 0x000fc800000e06ff */
[----:B------:R-:W-:-:S08]  /*48e0*/  IMAD.WIDE.U32.X R2, R15, UR7, R2, P1 ;  /* 0x000000070f027c25 */ /* 0x000fd000088e0402 */
.L_x_69:
[--C-:B------:R-:W-:Y:S01]  /*48f0*/  SHF.R.U64 R12, R2, UR8, R3.reuse ;  /* 0x00000008020c7c19 */ /* 0x100fe20008001203 */
[----:B------:R-:W0:Y:S01]  /*4900*/  F2I.U32.TRUNC.NTZ R20, R20 ;  /* 0x0000001400147305 */ /* 0x000e22000020f000 */
[----:B------:R-:W-:Y:S01]  /*4910*/  SHF.R.U32.HI R2, RZ, UR8, R3 ;  /* 0x00000008ff027c19 */ /* 0x000fe20008011603 */
[----:B------:R-:W-:Y:S01]  /*4920*/  ULDC.64 UR6, c[0x0][0x620] ;  /* 0x0001880000067ab9 */ /* 0x000fe20000000a00 */
[----:B------:R-:W-:Y:S01]  /*4930*/  IADD3 R5, P0, RZ, -R12, RZ ;  /* 0x8000000cff057210 */ /* 0x000fe20007f1e0ff */
[----:B------:R-:W-:Y:S01]  /*4940*/  IMAD.MOV.U32 R3, RZ, RZ, R19 ;  /* 0x000000ffff037224 */ /* 0x000fe200078e0013 */
[----:B------:R-:W-:Y:S01]  /*4950*/  ULDC.64 UR8, c[0x0][0x640] ;  /* 0x0001900000087ab9 */ /* 0x000fe20000000a00 */
[----:B------:R-:W-:Y:S02]  /*4960*/  ULDC UR5, c[0x0][0x618] ;  /* 0x0001860000057ab9 */ /* 0x000fe40000000800 */
[----:B------:R-:W-:Y:S01]  /*4970*/  IMAD.X R2, RZ, RZ, ~R2, P0 ;  /* 0x000000ffff027224 */ /* 0x000fe200000e0e02 */
[----:B------:R-:W-:-:S03]  /*4980*/  ISETP.NE.U32.AND P0, PT, RZ, UR8, PT ;  /* 0x00000008ff007c0c */ /* 0x000fc6000bf05070 */
[----:B------:R-:W-:Y:S01]  /*4990*/  IMAD R4, R2, UR6, RZ ;  /* 0x0000000602047c24 */ /* 0x000fe2000f8e02ff */
[----:B------:R-:W-:Y:S01]  /*49a0*/  ISETP.NE.AND.EX P0, PT, RZ, UR9, PT, P0 ;  /* 0x00000009ff007c0c */ /* 0x000fe2000bf05300 */
[----:B------:R-:W-:-:S04]  /*49b0*/  IMAD.MOV.U32 R2, RZ, RZ, R18 ;  /* 0x000000ffff027224 */ /* 0x000fc800078e0012 */
[----:B------:R-:W-:Y:S01]  /*49c0*/  IMAD.WIDE.U32 R2, R5, UR6, R2 ;  /* 0x0000000605027c25 */ /* 0x000fe2000f8e0002 */
[----:B------:R-:W-:-:S03]  /*49d0*/  ULDC UR6, c[0x0][0x154] ;  /* 0x0000550000067ab9 */ /* 0x000fc60000000800 */
[----:B------:R-:W-:Y:S02]  /*49e0*/  IMAD R5, R5, UR7, R4 ;  /* 0x0000000705057c24 */ /* 0x000fe4000f8e0204 */
[----:B0-----:R-:W-:Y:S02]  /*49f0*/  IMAD.MOV R4, RZ, RZ, -R20 ;  /* 0x000000ffff047224 */ /* 0x001fe400078e0a14 */
[----:B------:R-:W0:Y:S01]  /*4a00*/  LDC R20, c[0x0][0x148] ;  /* 0x00005200ff147b82 */ /* 0x000e220000000800 */
[----:B------:R-:W-:Y:S02]  /*4a10*/  IMAD.IADD R3, R3, 0x1, R5 ;  /* 0x0000000103037824 */ /* 0x000fe400078e0205 */
[----:B-1----:R-:W-:Y:S01]  /*4a20*/  IMAD R13, R14, R4, R13 ;  /* 0x000000040e0d7224 */ /* 0x002fe200078e020d */
[----:B------:R-:W-:Y:S02]  /*4a30*/  I2FP.F32.U32 R4, R11 ;  /* 0x0000000b00047245 */ /* 0x000fe40000201000 */
[----:B------:R-:W-:-:S02]  /*4a40*/  SHF.R.U64 R14, R2, UR5, R3 ;  /* 0x00000005020e7c19 */ /* 0x000fc40008001203 */
[----:B------:R-:W-:Y:S01]  /*4a50*/  SHF.R.U32.HI R3, RZ, UR5, R3 ;  /* 0x00000005ff037c19 */ /* 0x000fe20008011603 */
[----:B------:R-:W-:Y:S01]  /*4a60*/  FMUL R4, R4, UR6 ;  /* 0x0000000604047c20 */ /* 0x000fe20008400000 */
[----:B------:R-:W-:Y:S02]  /*4a70*/  ULDC UR5, c[0x0][0x608] ;  /* 0x0001820000057ab9 */ /* 0x000fe40000000800 */
[--C-:B------:R-:W-:Y:S01]  /*4a80*/  SHF.R.U64 R21, R14, UR5, R3.reuse ;  /* 0x000000050e157c19 */ /* 0x100fe20008001203 */
[----:B------:R1:W2:Y:S01]  /*4a90*/  F2I.U32.TRUNC.NTZ R24, R4 ;  /* 0x0000000400187305 */ /* 0x0002a2000020f000 */
[----:B------:R-:W-:Y:S01]  /*4aa0*/  SHF.R.U32.HI R2, RZ, UR5, R3 ;  /* 0x00000005ff027c19 */ /* 0x000fe20008011603 */
[----:B------:R-:W-:-:S03]  /*4ab0*/  ULDC UR5, c[0x0][0x658] ;  /* 0x0001960000057ab9 */ /* 0x000fc60000000800 */
[--C-:B------:R-:W-:Y:S02]  /*4ac0*/  SHF.R.U64 R15, R21, UR5, R2.reuse ;  /* 0x00000005150f7c19 */ /* 0x100fe40008001202 */
[----:B------:R-:W-:-:S03]  /*4ad0*/  SHF.R.U32.HI R23, RZ, UR5, R2 ;  /* 0x00000005ff177c19 */ /* 0x000fc60008011602 */
[----:B------:R-:W-:Y:S02]  /*4ae0*/  IMAD.MOV.U32 R2, RZ, RZ, R15 ;  /* 0x000000ffff027224 */ /* 0x000fe400078e000f */
[----:B------:R-:W-:Y:S01]  /*4af0*/  IMAD.MOV.U32 R3, RZ, RZ, R23 ;  /* 0x000000ffff037224 */ /* 0x000fe200078e0017 */
[----:B-1----:R-:W-:Y:S06]  /*4b00*/  @!P0 BRA `(.L_x_70) ;  /* 0x0000000000288947 */ /* 0x002fec0003800000 */
        /* <DEDUP_REMOVED lines=10> */
.L_x_70:
[----:B------:R-:W-:Y:S01]  /*4bb0*/  UMOV UR6, 0xffffffff ;  /* 0xffffffff00067882 */ /* 0x000fe20000000000 */
[----:B------:R-:W-:Y:S01]  /*4bc0*/  ISETP.NE.AND P0, PT, R22, 0x1, PT ;  /* 0x000000011600780c */ /* 0x000fe20003f05270 */
[----:B------:R-:W-:Y:S01]  /*4bd0*/  USHF.L.U32 UR6, UR6, UR5, URZ ;  /* 0x0000000506067299 */ /* 0x000fe2000800063f */
[----:B--2---:R-:W-:Y:S01]  /*4be0*/  IMAD.MOV R24, RZ, RZ, -R24 ;  /* 0x000000ffff187224 */ /* 0x004fe200078e0a18 */
[----:B------:R-:W-:Y:S01]  /*4bf0*/  ULDC UR7, c[0x0][0x648] ;  /* 0x0001920000077ab9 */ /* 0x000fe20000000800 */
[----:B------:R-:W-:Y:S01]  /*4c00*/  LOP3.LUT R14, R14, UR4, RZ, 0xc0, !PT ;  /* 0x000000040e0e7c12 */ /* 0x000fe2000f8ec0ff */
[----:B------:R-:W-:Y:S01]  /*4c10*/  ULOP3.LUT UR6, URZ, UR6, URZ, 0x33, !UPT ;  /* 0x000000063f067292 */ /* 0x000fe2000f8e333f */
[----:B------:R-:W-:Y:S01]  /*4c20*/  SHF.R.U64 R2, R2, UR7, R3 ;  /* 0x0000000702027c19 */ /* 0x000fe20008001203 */
[----:B------:R-:W-:Y:S02]  /*4c30*/  UMOV UR7, 0x1 ;  /* 0x0000000100077882 */ /* 0x000fe40000000000 */
[----:B------:R-:W-:-:S02]  /*4c40*/  USHF.L.U32 UR7, UR7, UR5, URZ ;  /* 0x0000000507077299 */ /* 0x000fc4000800063f */
[----:B------:R-:W-:Y:S01]  /*4c50*/  LOP3.LUT R21, R21, UR6, RZ, 0xc0, !PT ;  /* 0x0000000615157c12 */ /* 0x000fe2000f8ec0ff */
[----:B------:R-:W-:Y:S01]  /*4c60*/  IMAD.MOV R4, RZ, RZ, -R2 ;  /* 0x000000ffff047224 */ /* 0x000fe200078e0a02 */
[----:B------:R-:W-:Y:S01]  /*4c70*/  ULDC UR5, c[0x0][0x638] ;  /* 0x00018e0000057ab9 */ /* 0x000fe20000000800 */
[----:B0-----:R-:W-:Y:S01]  /*4c80*/  @P0 IMAD R13, R20, R24, R11 ;  /* 0x00000018140d0224 */ /* 0x001fe200078e020b */
[----:B------:R-:W-:Y:S01]  /*4c90*/  ULDC UR6, c[0x0][0x610] ;  /* 0x0001840000067ab9 */ /* 0x000fe20000000800 */
[----:B------:R-:W-:Y:S02]  /*4ca0*/  IMAD R2, R2, UR7, R21 ;  /* 0x0000000702027c24 */ /* 0x000fe4000f8e0215 */
[----:B------:R-:W-:Y:S01]  /*4cb0*/  IMAD R15, R4, UR5, R15 ;  /* 0x00000005040f7c24 */ /* 0x000fe2000f8e020f */
[----:B------:R-:W-:Y:S01]  /*4cc0*/  ULDC UR5, c[0x0][0x600] ;  /* 0x0001800000057ab9 */ /* 0x000fe20000000800 */
[----:B------:R-:W-:Y:S02]  /*4cd0*/  IMAD R13, R2, UR6, R13 ;  /* 0x00000006020d7c24 */ /* 0x000fe4000f8e020d */
[----:B------:R-:W-:-:S02]  /*4ce0*/  IMAD R4, R15, UR5, R14 ;  /* 0x000000050f047c24 */ /* 0x000fc4000f8e020e */
[----:B------:R-:W-:-:S03]  /*4cf0*/  IMAD.MOV.U32 R2, RZ, RZ, 0x1 ;  /* 0x00000001ff027424 */ /* 0x000fc600078e00ff */
[----:B------:R-:W-:Y:S02]  /*4d00*/  SEL R11, R4, R13, !P0 ;  /* 0x0000000d040b7207 */ /* 0x000fe40004000000 */
[----:B------:R-:W-:-:S07]  /*4d10*/  SEL R13, R13, R4, !P0 ;  /* 0x000000040d0d7207 */ /* 0x000fce0004000000 */
.L_x_68:
[----:B------:R-:W-:Y:S05]  /*4d20*/  BSYNC B1 ;  /* 0x0000000000017941 */ /* 0x000fea0003800000 */
.L_x_67:
[----:B------:R-:W-:-:S13]  /*4d30*/  LOP3.LUT P0, RZ, R2, 0xff, RZ, 0xc0, !PT ;  /* 0x000000ff02ff7812 */ /* 0x000fda000780c0ff */
[----:B------:R-:W-:Y:S05]  /*4d40*/  @P0 BRA `(.L_x_71) ;  /* 0xfffffff000e40947 */ /* 0x000fea000383ffff */
[----:B------:R-:W-:Y:S05]  /*4d50*/  BSYNC B0 ;  /* 0x0000000000007941 */ /* 0x000fea0003800000 */
.L_x_60:
[----:B------:R-:W-:-:S03]  /*4d60*/  UMOV UR5, 0xffffffff ;  /* 0xffffffff00057882 */ /* 0x000fc60000000000 */
[----:B------:R-:W-:Y:S05]  /*4d70*/  BRA.DIV UR5, `(.L_x_72) ;  /* 0x0000000205f07947 */ /* 0x000fea000b800000 */
[----:B------:R-:W-:-:S13]  /*4d80*/  ELECT P6, URZ, PT ;  /* 0x00000000003f782f */ /* 0x000fda00038c0000 */
.L_x_85:
[----:B------:R-:W-:Y:S04]  /*4d90*/  BSSY B0, `(.L_x_73) ;  /* 0x0000022000007945 */ /* 0x000fe80003800000 */
[----:B------:R-:W-:Y:S05]  /*4da0*/  @!P6 BRA `(.L_x_74) ;  /* 0x000000000080e947 */ /* 0x000fea0003800000 */
[----:B------:R-:W-:-:S04]  /*4db0*/  LOP3.LUT R17, R17, 0x2, RZ, 0xfc, !PT ;  /* 0x0000000211117812 */ /* 0x000fc800078efcff */
[----:B------:R-:W-:-:S13]  /*4dc0*/  ISETP.NE.AND P0, PT, R17, 0x3, PT ;  /* 0x000000031100780c */ /* 0x000fda0003f05270 */
[----:B------:R-:W-:Y:S05]  /*4dd0*/  @!P0 BRA `(.L_x_75) ;  /* 0x0000000000048947 */ /* 0x000fea0003800000 */
[----:B------:R-:W-:Y:S01]  /*4de0*/  BPT.TRAP 0x1 ;  /* 0x000000040000795c */ /* 0x000fe20000300000 */
.L_x_75:
[----:B------:R-:W0:Y:S01]  /*4df0*/  S2R R3, SR_CgaCtaId ;  /* 0x0000000000037919 */ /* 0x000e220000008800 */
[----:B------:R-:W-:-:S04]  /*4e00*/  MOV R0, 0x400 ;  /* 0x0000040000007802 */ /* 0x000fc80000000f00 */
[----:B0-----:R-:W-:Y:S02]  /*4e10*/  LEA R3, R3, R0, 0x18 ;  /* 0x0000000003037211 */ /* 0x001fe400078ec0ff */
[----:B------:R-:W-:-:S03]  /*4e20*/  SHF.L.U32 R0, R8, 0x1f, RZ ;  /* 0x0000001f08007819 */ /* 0x000fc600000006ff */
[----:B------:R-:W-:-:S04]  /*4e30*/  VIADD R3, R3, 0x18 ;  /* 0x0000001803037836 */ /* 0x000fc80000000000 */
[C---:B------:R-:W-:Y:S02]  /*4e40*/  IMAD R7, R10.reuse, 0x8, R3 ;  /* 0x000000080a077824 */ /* 0x040fe400078e0203 */
[----:B------:R-:W-:Y:S02]  /*4e50*/  VIADD R10, R10, 0x1 ;  /* 0x000000010a0a7836 */ /* 0x000fe40000000000 */
[----:B------:R-:W0:Y:S03]  /*4e60*/  SYNCS.PHASECHK.TRANS64.TRYWAIT P0, [R7+URZ], R0 ;  /* 0x00000000070075a7 */ /* 0x000e26000800017f */
[----:B------:R-:W-:-:S04]  /*4e70*/  ISETP.NE.AND P1, PT, R10, 0x3, PT ;  /* 0x000000030a00780c */ /* 0x000fc80003f25270 */
[----:B------:R-:W-:Y:S02]  /*4e80*/  SEL R5, RZ, 0x1, P1 ;  /* 0x00000001ff057807 */ /* 0x000fe40000800000 */
[----:B------:R-:W-:Y:S02]  /*4e90*/  SEL R10, R10, RZ, P1 ;  /* 0x000000ff0a0a7207 */ /* 0x000fe40000800000 */
[----:B------:R-:W-:-:S03]  /*4ea0*/  LOP3.LUT R5, R8, R5, RZ, 0x3c, !PT ;  /* 0x0000000508057212 */ /* 0x000fc600078e3cff */
[----:B------:R-:W-:Y:S01]  /*4eb0*/  IMAD R9, R10, 0x8, R3 ;  /* 0x000000080a097824 */ /* 0x000fe200078e0203 */
[----:B------:R-:W-:Y:S01]  /*4ec0*/  SHF.L.U32 R4, R5, 0x1f, RZ ;  /* 0x0000001f05047819 */ /* 0x000fe200000006ff */
[----:B0-----:R-:W-:Y:S06]  /*4ed0*/  @!P0 BRA `(.L_x_76) ;  /* 0x0000000000b88947 */ /* 0x001fec0003800000 */
.L_x_86:
[----:B------:R-:W1:Y:S01]  /*4ee0*/  SYNCS.PHASECHK.TRANS64.TRYWAIT P0, [R9+URZ], R4 ;  /* 0x00000004090075a7 */ /* 0x000e62000800017f */
[----:B0-----:R-:W-:-:S05]  /*4ef0*/  VIADD R0, R10, 0x1 ;  /* 0x000000010a007836 */ /* 0x001fca0000000000 */
[----:B------:R-:W-:-:S04]  /*4f00*/  ISETP.NE.AND P1, PT, R0, 0x3, PT ;  /* 0x000000030000780c */ /* 0x000fc80003f25270 */
[----:B------:R-:W-:Y:S02]  /*4f10*/  SEL R2, RZ, 0x1, P1 ;  /* 0x00000001ff027807 */ /* 0x000fe40000800000 */
[----:B------:R-:W-:Y:S02]  /*4f20*/  SEL R0, R0, RZ, P1 ;  /* 0x000000ff00007207 */ /* 0x000fe40000800000 */
[----:B------:R-:W-:Y:S01]  /*4f30*/  LOP3.LUT R2, R5, R2, RZ, 0x3c, !PT ;  /* 0x0000000205027212 */ /* 0x000fe200078e3cff */
[----:B-1----:R-:W-:Y:S06]  /*4f40*/  @!P0 BRA `(.L_x_77) ;  /* 0x0000000000b08947 */ /* 0x002fec0003800000 */
.L_x_87:
[----:B------:R-:W-:Y:S01]  /*4f50*/  IMAD R3, R0, 0x8, R3 ;  /* 0x0000000800037824 */ /* 0x000fe200078e0203 */
[----:B------:R-:W-:-:S07]  /*4f60*/  SHF.L.U32 R0, R2, 0x1f, RZ ;  /* 0x0000001f02007819 */ /* 0x000fce00000006ff */
.L_x_78:
[----:B-1----:R1:W2:Y:S02]  /*4f70*/  SYNCS.PHASECHK.TRANS64.TRYWAIT P0, [R3+URZ], R0 ;  /* 0x00000000030075a7 */ /* 0x0022a4000800017f */
[----:B--2---:R-:W-:Y:S05]  /*4f80*/  @!P0 NANOSLEEP.SYNCS 0x989680 ;  /* 0x009896800000895d */ /* 0x004fea0003900000 */
[----:B------:R-:W2:Y:S02]  /*4f90*/  @!P0 SYNCS.PHASECHK.TRANS64 P0, [R3+URZ], R0 ;  /* 0x00000000030085a7 */ /* 0x000ea4000800007f */
[----:B--2---:R-:W-:Y:S05]  /*4fa0*/  @!P0 BRA `(.L_x_78) ;  /* 0xfffffffc00f08947 */ /* 0x004fea000383ffff */
.L_x_74:
[----:B------:R-:W-:Y:S05]  /*4fb0*/  BSYNC B0 ;  /* 0x0000000000007941 */ /* 0x000fea0003800000 */
.L_x_73:
[----:B------:R-:W-:Y:S05]  /*4fc0*/  EXIT ;  /* 0x000000000000794d */ /* 0x000fea0003800000 */
.L_x_21:
[----:B-1----:R1:W3:Y:S02]  /*4fd0*/  SYNCS.PHASECHK.TRANS64.TRYWAIT P1, [R3+URZ], R0 ;  /* 0x00000000030075a7 */ /* 0x0022e4000802017f */
[----:B---3--:R-:W-:Y:S05]  /*4fe0*/  @!P1 NANOSLEEP.SYNCS 0x989680 ;  /* 0x009896800000995d */ /* 0x008fea0003900000 */
[----:B------:R-:W3:Y:S02]  /*4ff0*/  @!P1 SYNCS.PHASECHK.TRANS64 P1, [R3+URZ], R0 ;  /* 0x00000000030095a7 */ /* 0x000ee4000802007f */
[----:B---3--:R-:W-:Y:S05]  /*5000*/  @!P1 BRA `(.L_x_21) ;  /* 0xfffffffc00f09947 */ /* 0x008fea000383ffff */
[----:B------:R-:W-:Y:S05]  /*5010*/  BRA `(.L_x_20) ;  /* 0xffffffc400347947 */ /* 0x000fea000383ffff */
.L_x_26:
[----:B-1----:R1:W3:Y:S02]  /*5020*/  SYNCS.PHASECHK.TRANS64.TRYWAIT P1, [R4+URZ], R3 ;  /* 0x00000003040075a7 */ /* 0x0022e4000802017f */
[----:B---3--:R-:W-:Y:S05]  /*5030*/  @!P1 NANOSLEEP.SYNCS 0x989680 ;  /* 0x009896800000995d */ /* 0x008fea0003900000 */
[----:B------:R-:W3:Y:S02]  /*5040*/  @!P1 SYNCS.PHASECHK.TRANS64 P1, [R4+URZ], R3 ;  /* 0x00000003040095a7 */ /* 0x000ee4000802007f */
[----:B---3--:R-:W-:Y:S05]  /*5050*/  @!P1 BRA `(.L_x_26) ;  /* 0xfffffffc00f09947 */ /* 0x008fea000383ffff */
[----:B------:R-:W-:Y:S05]  /*5060*/  BRA `(.L_x_25) ;  /* 0xffffffcc00587947 */ /* 0x000fea000383ffff */
.L_x_61:
[----:B------:R-:W-:Y:S01]  /*5070*/  BSSY B1, `(.L_x_79) ;  /* 0x0000006000017945 */ /* 0x000fe20003800000 */
[----:B------:R-:W-:-:S07]  /*5080*/  IMAD.MOV.U32 R15, RZ, RZ, -0x1 ;  /* 0xffffffffff0f7424 */ /* 0x000fce00078e00ff */
[----:B------:R-:W-:Y:S05]  /*5090*/  WARPSYNC.COLLECTIVE R15, `(.L_x_80) ;  /* 0x000000000f0c7348 */ /* 0x000fea0003c00000 */
[----:B------:R-:W-:Y:S02]  /*50a0*/  ELECT P6, UR62, PT ;  /* 0x00000000003e782f */ /* 0x000fe400038c0000 */
[----:B------:R-:W-:Y:S01]  /*50b0*/  MOV R14, UR62 ;  /* 0x0000003e000e7c02 */ /* 0x000fe20008000f00 */
[----:B------:R-:W-:Y:S10]  /*50c0*/  ENDCOLLECTIVE ;  /* 0x000000000000791b */ /* 0x000ff40003800000 */
.L_x_80:
[----:B------:R-:W-:Y:S05]  /*50d0*/  BSYNC B1 ;  /* 0x0000000000017941 */ /* 0x000fea0003800000 */
.L_x_79:
[----:B------:R-:W-:Y:S05]  /*50e0*/  BRA `(.L_x_81) ;  /* 0xfffffff000087947 */ /* 0x000fea000383ffff */
.L_x_64:
[----:B-1----:R1:W2:Y:S02]  /*50f0*/  SYNCS.PHASECHK.TRANS64.TRYWAIT P1, [R15+URZ+0x18], R4 ;  /* 0x000018040f0075a7 */ /* 0x0022a4000802017f */
[----:B--2---:R-:W-:Y:S05]  /*5100*/  @!P1 NANOSLEEP.SYNCS 0x989680 ;  /* 0x009896800000995d */ /* 0x004fea0003900000 */
[----:B------:R-:W2:Y:S02]  /*5110*/  @!P1 SYNCS.PHASECHK.TRANS64 P1, [R15+URZ+0x18], R4 ;  /* 0x000018040f0095a7 */ /* 0x000ea4000802007f */
[----:B--2---:R-:W-:Y:S05]  /*5120*/  @!P1 BRA `(.L_x_64) ;  /* 0xfffffffc00f09947 */ /* 0x004fea000383ffff */
[----:B------:R-:W-:Y:S05]  /*5130*/  BRA `(.L_x_82) ;  /* 0xfffffff000447947 */ /* 0x000fea000383ffff */
.L_x_72:
[----:B------:R-:W-:Y:S01]  /*5140*/  BSSY B0, `(.L_x_83) ;  /* 0x0000006000007945 */ /* 0x000fe20003800000 */
[----:B------:R-:W-:-:S07]  /*5150*/  IMAD.MOV.U32 R15, RZ, RZ, -0x1 ;  /* 0xffffffffff0f7424 */ /* 0x000fce00078e00ff */
[----:B------:R-:W-:Y:S05]  /*5160*/  WARPSYNC.COLLECTIVE R15, `(.L_x_84) ;  /* 0x000000000f0c7348 */ /* 0x000fea0003c00000 */
[----:B------:R-:W-:Y:S02]  /*5170*/  ELECT P6, UR62, PT ;  /* 0x00000000003e782f */ /* 0x000fe400038c0000 */
[----:B------:R-:W-:Y:S01]  /*5180*/  MOV R14, UR62 ;  /* 0x0000003e000e7c02 */ /* 0x000fe20008000f00 */
[----:B------:R-:W-:Y:S10]  /*5190*/  ENDCOLLECTIVE ;  /* 0x000000000000791b */ /* 0x000ff40003800000 */
.L_x_84:
[----:B------:R-:W-:Y:S05]  /*51a0*/  BSYNC B0 ;  /* 0x0000000000007941 */ /* 0x000fea0003800000 */
.L_x_83:
[----:B------:R-:W-:Y:S05]  /*51b0*/  BRA `(.L_x_85) ;  /* 0xfffffff800f47947 */ /* 0x000fea000383ffff */
.L_x_76:
[----:B0-----:R0:W1:Y:S02]  /*51c0*/  SYNCS.PHASECHK.TRANS64.TRYWAIT P0, [R7+URZ], R0 ;  /* 0x00000000070075a7 */ /* 0x001064000800017f */
[----:B-1----:R-:W-:Y:S05]  /*51d0*/  @!P0 NANOSLEEP.SYNCS 0x989680 ;  /* 0x009896800000895d */ /* 0x002fea0003900000 */
[----:B------:R-:W1:Y:S02]  /*51e0*/  @!P0 SYNCS.PHASECHK.TRANS64 P0, [R7+URZ], R0 ;  /* 0x00000000070085a7 */ /* 0x000e64000800007f */
[----:B-1----:R-:W-:Y:S05]  /*51f0*/  @!P0 BRA `(.L_x_76) ;  /* 0xfffffffc00f08947 */ /* 0x002fea000383ffff */
[----:B------:R-:W-:Y:S05]  /*5200*/  BRA `(.L_x_86) ;  /* 0xfffffffc00347947 */ /* 0x000fea000383ffff */
.L_x_77:
[----:B0-----:R0:W1:Y:S02]  /*5210*/  SYNCS.PHASECHK.TRANS64.TRYWAIT P0, [R9+URZ], R4 ;  /* 0x00000004090075a7 */ /* 0x001064000800017f */
[----:B-1----:R-:W-:Y:S05]  /*5220*/  @!P0 NANOSLEEP.SYNCS 0x989680 ;  /* 0x009896800000895d */ /* 0x002fea0003900000 */
[----:B------:R-:W1:Y:S02]  /*5230*/  @!P0 SYNCS.PHASECHK.TRANS64 P0, [R9+URZ], R4 ;  /* 0x00000004090085a7 */ /* 0x000e64000800007f */
[----:B-1----:R-:W-:Y:S05]  /*5240*/  @!P0 BRA `(.L_x_77) ;  /* 0xfffffffc00f08947 */ /* 0x002fea000383ffff */
[----:B------:R-:W-:Y:S05]  /*5250*/  BRA `(.L_x_87) ;  /* 0xfffffffc003c7947 */ /* 0x000fea000383ffff */
.L_x_88:
[----:B------:R-:W-:-:S00]  /*5260*/  BRA `(.L_x_88) ;  /* 0xfffffffc00fc7947 */ /* 0x000fc0000383ffff */
[----:B------:R-:W-:-:S00]  /*5270*/  NOP ;  /* 0x0000000000007918 */ /* 0x000fc00000000000 */
        /* <DEDUP_REMOVED lines=8> */
.L_x_89:


//--------------------- .nv.global.init           --------------------------
	.section	.nv.global.init,"aw",@progbits
.nv.global.init:
	.type		$str$22,@object
	.size		$str$22,($str$23 - $str$22)
$str$22:
        /*0000*/ 	.byte	0x6b, 0x5f, 0x74, 0x69, 0x6c, 0x65, 0x5f, 0x63, 0x6f, 0x75, 0x6e, 0x74, 0x20, 0x3e, 0x3d, 0x20
        /*0010*/ 	.byte	0x31, 0x00
	.type		$str$23,@object
	.size		$str$23,(__unnamed_1 - $str$23)
$str$23:
        /*0012*/ 	.byte	0x2f, 0x74, 0x6d, 0x70, 0x2f, 0x63, 0x75, 0x74, 0x6c, 0x61, 0x73, 0x73, 0x5f, 0x73, 0x77, 0x65
        /*0022*/ 	.byte	0x65, 0x70, 0x5f, 0x73, 0x72, 0x63, 0x2f, 0x69, 0x6e, 0x63, 0x6c, 0x75, 0x64, 0x65, 0x2f, 0x63
        /*0032*/ 	.byte	0x75, 0x74, 0x6c, 0x61, 0x73, 0x73, 0x2f, 0x67, 0x65, 0x6d, 0x6d, 0x2f, 0x63, 0x6f, 0x6c, 0x6c
        /*0042*/ 	.byte	0x65, 0x63, 0x74, 0x69, 0x76, 0x65, 0x2f, 0x73, 0x6d, 0x39, 0x30, 0x5f, 0x6d, 0x6d, 0x61, 0x5f
        /*0052*/ 	.byte	0x74, 0x6d, 0x61, 0x5f, 0x67, 0x6d, 0x6d, 0x61, 0x5f, 0x73, 0x73, 0x5f, 0x77, 0x61, 0x72, 0x70
        /*0062*/ 	.byte	0x73, 0x70, 0x65, 0x63, 0x69, 0x61, 0x6c, 0x69, 0x7a, 0x65, 0x64, 0x2e, 0x68, 0x70, 0x70, 0x00
	.type		__unnamed_1,@object
	.size		__unnamed_1,(.L_0 - __unnamed_1)
__unnamed_1:
        /*0072*/ 	.byte	0x76, 0x6f, 0x69, 0x64, 0x20, 0x63, 0x75, 0x74, 0x6c, 0x61, 0x73, 0x73, 0x3a, 0x3a, 0x67, 0x65
        /* <DEDUP_REMOVED lines=172> */
        /*0b42*/ 	.byte	0x65, 0x6e, 0x74, 0x69, 0x74, 0x79, 0x5d, 0x00
.L_0:


//--------------------- .nv.shared._ZN7cutlass13device_kernelINS_4gemm6kernel13GemmUniversalIN4cute5tupleIJiiiiEEENS1_10collective13CollectiveMmaINS1_34MainloopSm90TmaGmmaWarpSpecializedILi3ENS5_IJNS4_1CILi2EEENSA_ILi1EEESC_EEENS1_35KernelTmaWarpSpecializedCooperativeEEENS5_IJNSA_ILi256EEENSA_ILi8EEESG_EEEaNS5_IJlSC_lEEEaSJ_NS4_8TiledMMAINS4_8MMA_AtomIJNS4_4SM904GMMA25MMA_64x8x32_S32S8S8_SS_TNEEEENS4_6LayoutISD_NS5_IJSC_NSA_ILi0EEESR_EEEEENS5_IJNS4_10UnderscoreESU_SU_EEEEENS4_13SM90_TMA_LOADENS4_14ComposedLayoutINS4_7SwizzleILi3ELi4ELi3EEENS4_18smem_ptr_flag_bitsILi8EEENSQ_INS5_IJSH_NSA_ILi128EEEEEENS5_IJS13_SC_EEEEEEEvNS4_8identityENS4_23SM90_TMA_LOAD_MULTICASTES17_vS18_EENS_8epilogue10collective6detail29Sm90TmaWarpSpecializedAdapterINS1C_15DefaultEpilogueIaSJ_SJ_NS1B_6thread17LinearCombinationIaLi1EiiLNS1G_9ScaleType4KindE0ELNS_15FloatRoundStyleE2EaEENS1_15EpilogueDefaultEEEEEvvEEEEvNT_6ParamsE --------------------------
	.section	.nv.shared._ZN7cutlass13device_kernelINS_4gemm6kernel13GemmUniversalIN4cute5tupleIJiiiiEEENS1_10collective13CollectiveMmaINS1_34MainloopSm90TmaGmmaWarpSpecializedILi3ENS5_IJNS4_1CILi2EEENSA_ILi1EEESC_EEENS1_35KernelTmaWarpSpecializedCooperativeEEENS5_IJNSA_ILi256EEENSA_ILi8EEESG_EEEaNS5_IJlSC_lEEEaSJ_NS4_8TiledMMAINS4_8MMA_AtomIJNS4_4SM904GMMA25MMA_64x8x32_S32S8S8_SS_TNEEEENS4_6LayoutISD_NS5_IJSC_NSA_ILi0EEESR_EEEEENS5_IJNS4_10UnderscoreESU_SU_EEEEENS4_13SM90_TMA_LOADENS4_14ComposedLayoutINS4_7SwizzleILi3ELi4ELi3EEENS4_18smem_ptr_flag_bitsILi8EEENSQ_INS5_IJSH_NSA_ILi128EEEEEENS5_IJS13_SC_EEEEEEEvNS4_8identityENS4_23SM90_TMA_LOAD_MULTICASTES17_vS18_EENS_8epilogue10collective6detail29Sm90TmaWarpSpecializedAdapterINS1C_15DefaultEpilogueIaSJ_SJ_NS1B_6thread17LinearCombinationIaLi1EiiLNS1G_9ScaleType4KindE0ELNS_15FloatRoundStyleE2EaEENS1_15EpilogueDefaultEEEEEvvEEEEvNT_6ParamsE,"aw",@nobits
	.sectionflags	@""
	.align	16
	.zero		1024


//--------------------- .nv.shared.reserved.0     --------------------------
	.section	.nv.shared.reserved.0,"aw",@nobits
	.weak		__nv_reservedSMEM_offset_0_alias
	.size		__nv_reservedSMEM_offset_0_alias, 0, 0
	.other		__nv_reservedSMEM_offset_0_alias,@"STO_CUDA_RESERVED_SHARED STV_DEFAULT"
__nv_reservedSMEM_offset_0_alias:
	.zero		0


//--------------------- .nv.global                --------------------------
	.section	.nv.global,"aw",@nobits
.nv.global:
	.type		_ZN39_INTERNAL_cd7d90c7_4_k_cu_3e538f25_33424cute1_E,@object
	.size		_ZN39_INTERNAL_cd7d90c7_4_k_cu_3e538f25_33424cute1_E,(_ZN39_INTERNAL_cd7d90c7_4_k_cu_3e538f25_33424cuda3std3__45__cpo6cbeginE - _ZN39_INTERNAL_cd7d90c7_4_k_cu_3e538f25_33424cute1_E)
_ZN39_INTERNAL_cd7d90c7_4_k_cu_3e538f25_33424cute1_E:
	.zero		1
	.type		_ZN39_INTERNAL_cd7d90c7_4_k_cu_3e538f25_33424cuda3std3__45__cpo6cbeginE,@object
	.size		_ZN39_INTERNAL_cd7d90c7_4_k_cu_3e538f25_33424cuda3std3__45__cpo6cbeginE,(_ZN39_INTERNAL_cd7d90c7_4_k_cu_3e538f25_33424cuda3std3__48in_placeE - _ZN39_INTERNAL_cd7d90c7_4_k_cu_3e538f25_33424cuda3std3__45__cpo6cbeginE)
_ZN39_INTERNAL_cd7d90c7_4_k_cu_3e538f25_33424cuda3std3__45__cpo6cbeginE:
	.zero		1
	.type		_ZN39_INTERNAL_cd7d90c7_4_k_cu_3e538f25_33424cuda3std3__48in_placeE,@object
	.size		_ZN39_INTERNAL_cd7d90c7_4_k_cu_3e538f25_33424cuda3std3__48in_placeE,(_ZN39_INTERNAL_cd7d90c7_4_k_cu_3e538f25_33424cuda3std6ranges3__45__cpo9iter_moveE - _ZN39_INTERNAL_cd7d90c7_4_k_cu_3e538f25_33424cuda3std3__48in_placeE)
_ZN39_INTERNAL_cd7d90c7_4_k_cu_3e538f25_33424cuda3std3__48in_placeE:
	.zero		1
	.type		_ZN39_INTERNAL_cd7d90c7_4_k_cu_3e538f25_33424cuda3std6ranges3__45__cpo9iter_moveE,@object
	.size		_ZN39_INTERNAL_cd7d90c7_4_k_cu_3e538f25_33424cuda3std6ranges3__45__cpo9iter_moveE,(_ZN39_INTERNAL_cd7d90c7_4_k_cu_3e538f25_33424cuda3std3__45__cpo5beginE - _ZN39_INTERNAL_cd7d90c7_4_k_cu_3e538f25_33424cuda3std6ranges3__45__cpo9iter_moveE)
_ZN39_INTERNAL_cd7d90c7_4_k_cu_3e538f25_33424cuda3std6ranges3__45__cpo9iter_moveE:
	.zero		1
	.type		_ZN39_INTERNAL_cd7d90c7_4_k_cu_3e538f25_33424cuda3std3__45__cpo5beginE,@object
	.size		_ZN39_INTERNAL_cd7d90c7_4_k_cu_3e538f25_33424cuda3std3__45__cpo5beginE,(_ZN39_INTERNAL_cd7d90c7_4_k_cu_3e538f25_33424cuda3std3__441_GLOBAL__N__cd7d90c7_4_k_cu_3e538f25_33426ignoreE - _ZN39_INTERNAL_cd7d90c7_4_k_cu_3e538f25_33424cuda3std3__45__cpo5beginE)
_ZN39_INTERNAL_cd7d90c7_4_k_cu_3e538f25_33424cuda3std3__45__cpo5beginE:
	.zero		1
	.type		_ZN39_INTERNAL_cd7d90c7_4_k_cu_3e538f25_33424cuda3std3__441_GLOBAL__N__cd7d90c7_4_k_cu_3e538f25_33426ignoreE,@object
	.size		_ZN39_INTERNAL_cd7d90c7_4_k_cu_3e538f25_33424cuda3std3__441_GLOBAL__N__cd7d90c7_4_k_cu_3e538f25_33426ignoreE,(_ZN39_INTERNAL_cd7d90c7_4_k_cu_3e538f25_33424cute7productE - _ZN39_INTERNAL_cd7d90c7_4_k_cu_3e538f25_33424cuda3std3__441_GLOBAL__N__cd7d90c7_4_k_cu_3e538f25_33426ignoreE)
_ZN39_INTERNAL_cd7d90c7_4_k_cu_3e538f25_33424cuda3std3__441_GLOBAL__N__cd7d90c7_4_k_cu_3e538f25_33426ignoreE:
	.zero		1
	.type		_ZN39_INTERNAL_cd7d90c7_4_k_cu_3e538f25_33424cute7productE,@object
	.size		_ZN39_INTERNAL_cd7d90c7_4_k_cu_3e538f25_33424cute7productE,(_ZN39_INTERNAL_cd7d90c7_4_k_cu_3e538f25_33424cuda3std3__45__cpo3endE - _ZN39_INTERNAL_cd7d90c7_4_k_cu_3e538f25_33424cute7productE)
_ZN39_INTERNAL_cd7d90c7_4_k_cu_3e538f25_33424cute7productE:
	.zero		1
	.type		_ZN39_INTERNAL_cd7d90c7_4_k_cu_3e538f25_33424cuda3std3__45__cpo3endE,@object
	.size		_ZN39_INTERNAL_cd7d90c7_4_k_cu_3e538f25_33424cuda3std3__45__cpo3endE,(_ZN39_INTERNAL_cd7d90c7_4_k_cu_3e538f25_33424cuda3std3__419piecewise_constructE - _ZN39_INTERNAL_cd7d90c7_4_k_cu_3e538f25_33424cuda3std3__45__cpo3endE)
_ZN39_INTERNAL_cd7d90c7_4_k_cu_3e538f25_33424cuda3std3__45__cpo3endE:
	.zero		1
	.type		_ZN39_INTERNAL_cd7d90c7_4_k_cu_3e538f25_33424cuda3std3__419piecewise_constructE,@object
	.size		_ZN39_INTERNAL_cd7d90c7_4_k_cu_3e538f25_33424cuda3std3__419piecewise_constructE,(_ZN39_INTERNAL_cd7d90c7_4_k_cu_3e538f25_33424cuda3std3__45__cpo4cendE - _ZN39_INTERNAL_cd7d90c7_4_k_cu_3e538f25_33424cuda3std3__419piecewise_constructE)
_ZN39_INTERNAL_cd7d90c7_4_k_cu_3e538f25_33424cuda3std3__419piecewise_constructE:
	.zero		1
	.type		_ZN39_INTERNAL_cd7d90c7_4_k_cu_3e538f25_33424cuda3std3__45__cpo4cendE,@object
	.size		_ZN39_INTERNAL_cd7d90c7_4_k_cu_3e538f25_33424cuda3std3__45__cpo4cendE,(_ZN39_INTERNAL_cd7d90c7_4_k_cu_3e538f25_33424cuda3std6ranges3__45__cpo4swapE - _ZN39_INTERNAL_cd7d90c7_4_k_cu_3e538f25_33424cuda3std3__45__cpo4cendE)
_ZN39_INTERNAL_cd7d90c7_4_k_cu_3e538f25_33424cuda3std3__45__cpo4cendE:
	.zero		1
	.type		_ZN39_INTERNAL_cd7d90c7_4_k_cu_3e538f25_33424cuda3std6ranges3__45__cpo4swapE,@object
	.size		_ZN39_INTERNAL_cd7d90c7_4_k_cu_3e538f25_33424cuda3std6ranges3__45__cpo4swapE,(.L_8 - _ZN39_INTERNAL_cd7d90c7_4_k_cu_3e538f25_33424cuda3std6ranges3__45__cpo4swapE)
_ZN39_INTERNAL_cd7d90c7_4_k_cu_3e538f25_33424cuda3std6ranges3__45__cpo4swapE:
	.zero		1
.L_8:


//--------------------- .nv.constant0._ZN7cutlass13device_kernelINS_4gemm6kernel13GemmUniversalIN4cute5tupleIJiiiiEEENS1_10collective13CollectiveMmaINS1_34MainloopSm90TmaGmmaWarpSpecializedILi3ENS5_IJNS4_1CILi2EEENSA_ILi1EEESC_EEENS1_35KernelTmaWarpSpecializedCooperativeEEENS5_IJNSA_ILi256EEENSA_ILi8EEESG_EEEaNS5_IJlSC_lEEEaSJ_NS4_8TiledMMAINS4_8MMA_AtomIJNS4_4SM904GMMA25MMA_64x8x32_S32S8S8_SS_TNEEEENS4_6LayoutISD_NS5_IJSC_NSA_ILi0EEESR_EEEEENS5_IJNS4_10UnderscoreESU_SU_EEEEENS4_13SM90_TMA_LOADENS4_14ComposedLayoutINS4_7SwizzleILi3ELi4ELi3EEENS4_18smem_ptr_flag_bitsILi8EEENSQ_INS5_IJSH_NSA_ILi128EEEEEENS5_IJS13_SC_EEEEEEEvNS4_8identityENS4_23SM90_TMA_LOAD_MULTICASTES17_vS18_EENS_8epilogue10collective6detail29Sm90TmaWarpSpecializedAdapterINS1C_15DefaultEpilogueIaSJ_SJ_NS1B_6thread17LinearCombinationIaLi1EiiLNS1G_9ScaleType4KindE0ELNS_15FloatRoundStyleE2EaEENS1_15EpilogueDefaultEEEEEvvEEEEvNT_6ParamsE --------------------------
	.section	.nv.constant0._ZN7cutlass13device_kernelINS_4gemm6kernel13GemmUniversalIN4cute5tupleIJiiiiEEENS1_10collective13CollectiveMmaINS1_34MainloopSm90TmaGmmaWarpSpecializedILi3ENS5_IJNS4_1CILi2EEENSA_ILi1EEESC_EEENS1_35KernelTmaWarpSpecializedCooperativeEEENS5_IJNSA_ILi256EEENSA_ILi8EEESG_EEEaNS5_IJlSC_lEEEaSJ_NS4_8TiledMMAINS4_8MMA_AtomIJNS4_4SM904GMMA25MMA_64x8x32_S32S8S8_SS_TNEEEENS4_6LayoutISD_NS5_IJSC_NSA_ILi0EEESR_EEEEENS5_IJNS4_10UnderscoreESU_SU_EEEEENS4_13SM90_TMA_LOADENS4_14ComposedLayoutINS4_7SwizzleILi3ELi4ELi3EEENS4_18smem_ptr_flag_bitsILi8EEENSQ_INS5_IJSH_NSA_ILi128EEEEEENS5_IJS13_SC_EEEEEEEvNS4_8identityENS4_23SM90_TMA_LOAD_MULTICASTES17_vS18_EENS_8epilogue10collective6detail29Sm90TmaWarpSpecializedAdapterINS1C_15DefaultEpilogueIaSJ_SJ_NS1B_6thread17LinearCombinationIaLi1EiiLNS1G_9ScaleType4KindE0ELNS_15FloatRoundStyleE2EaEENS1_15EpilogueDefaultEEEEEvvEEEEvNT_6ParamsE,"a",@progbits
	.sectionflags	@""
	.align	4
.nv.constant0._ZN7cutlass13device_kernelINS_4gemm6kernel13GemmUniversalIN4cute5tupleIJiiiiEEENS1_10collective13CollectiveMmaINS1_34MainloopSm90TmaGmmaWarpSpecializedILi3ENS5_IJNS4_1CILi2EEENSA_ILi1EEESC_EEENS1_35KernelTmaWarpSpecializedCooperativeEEENS5_IJNSA_ILi256EEENSA_ILi8EEESG_EEEaNS5_IJlSC_lEEEaSJ_NS4_8TiledMMAINS4_8MMA_AtomIJNS4_4SM904GMMA25MMA_64x8x32_S32S8S8_SS_TNEEEENS4_6LayoutISD_NS5_IJSC_NSA_ILi0EEESR_EEEEENS5_IJNS4_10UnderscoreESU_SU_EEEEENS4_13SM90_TMA_LOADENS4_14ComposedLayoutINS4_7SwizzleILi3ELi4ELi3EEENS4_18smem_ptr_flag_bitsILi8EEENSQ_INS5_IJSH_NSA_ILi128EEEEEENS5_IJS13_SC_EEEEEEEvNS4_8identityENS4_23SM90_TMA_LOAD_MULTICASTES17_vS18_EENS_8epilogue10collective6detail29Sm90TmaWarpSpecializedAdapterINS1C_15DefaultEpilogueIaSJ_SJ_NS1B_6thread17LinearCombinationIaLi1EiiLNS1G_9ScaleType4KindE0ELNS_15FloatRoundStyleE2EaEENS1_15EpilogueDefaultEEEEEvvEEEEvNT_6ParamsE:
	.zero		1664


//--------------------- SYMBOLS --------------------------

	.type		.nv.reservedSmem.offset0,@object
	.size		.nv.reservedSmem.offset0,0x4
	.type		__assertfail,@function
